//
// Generated by NVIDIA NVVM Compiler
//
// Compiler Build ID: CL-36424714
// Cuda compilation tools, release 13.0, V13.0.88
// Based on NVVM 20.0.0
//

.version 9.0
.target sm_100
.address_size 64

	// .globl	_Z10createNodePiPP4nodePfPS2_S_
.global .align 4 .b8 precalc_xorwow_matrix[102400];
.global .align 4 .b8 precalc_xorwow_offset_matrix[102400];
.global .align 4 .b8 mrg32k3aM1[2304];
.global .align 4 .b8 mrg32k3aM2[2304];
.global .align 4 .b8 mrg32k3aM1SubSeq[2016];
.global .align 4 .b8 mrg32k3aM2SubSeq[2016];
.global .align 4 .b8 mrg32k3aM1Seq[2304];
.global .align 4 .b8 mrg32k3aM2Seq[2304];
.const .align 8 .b8 __cr_lgamma_table[72];

.visible .entry _Z10createNodePiPP4nodePfPS2_S_(
	.param .u64 .ptr .align 1 _Z10createNodePiPP4nodePfPS2_S__param_0,
	.param .u64 .ptr .align 1 _Z10createNodePiPP4nodePfPS2_S__param_1,
	.param .u64 .ptr .align 1 _Z10createNodePiPP4nodePfPS2_S__param_2,
	.param .u64 .ptr .align 1 _Z10createNodePiPP4nodePfPS2_S__param_3,
	.param .u64 .ptr .align 1 _Z10createNodePiPP4nodePfPS2_S__param_4
)
{
	.reg .pred 	%p<17>;
	.reg .b32 	%r<279>;
	.reg .b32 	%f<5>;
	.reg .b64 	%rd<267>;

	ld.param.u64 	%rd15, [_Z10createNodePiPP4nodePfPS2_S__param_0];
	ld.param.u64 	%rd12, [_Z10createNodePiPP4nodePfPS2_S__param_1];
	cvta.to.global.u64 	%rd1, %rd12;
	cvta.to.global.u64 	%rd16, %rd15;
	ld.global.u32 	%r1, [%rd16];
	mov.u32 	%r2, %ntid.x;
	sub.s32 	%r3, %r1, %r2;
	mov.u32 	%r4, %ntid.y;
	sub.s32 	%r263, %r1, %r4;
	mov.u32 	%r6, %tid.x;
	mov.u32 	%r7, %tid.y;
	add.s32 	%r8, %r3, %r263;
	mul.lo.s32 	%r253, %r263, %r1;
	add.s32 	%r155, %r253, %r3;
	mul.wide.s32 	%rd17, %r155, 8;
	add.s64 	%rd2, %rd1, %rd17;
	ld.global.u64 	%rd18, [%rd2];
	mad.lo.s32 	%r10, %r7, %r2, %r6;
	mul.wide.u32 	%rd19, %r10, 64;
	add.s64 	%rd3, %rd18, %rd19;
	add.s32 	%r156, %r3, 1;
	add.s32 	%r157, %r263, 1;
	st.v2.u32 	[%rd3+56], {%r157, %r156};
	st.v2.u32 	[%rd3+48], {%r6, %r7};
	or.b32  	%r158, %r263, %r3;
	setp.eq.s32 	%p1, %r158, 0;
	selp.f32 	%f2, 0f3F800000, 0f00000000, %p1;
	mov.f32 	%f3, 0f00000000;
	st.v2.f32 	[%rd3], {%f2, %f3};
	ld.u64 	%rd20, [%rd3+8];
	mul.wide.s32 	%rd21, %r8, 4;
	add.s64 	%rd22, %rd20, %rd21;
	st.u64 	[%rd3+16], %rd22;
	add.s64 	%rd23, %rd22, %rd21;
	st.u64 	[%rd3+24], %rd23;
	add.s64 	%rd24, %rd23, %rd21;
	st.u64 	[%rd3+32], %rd24;
	setp.lt.s32 	%p2, %r8, 1;
	@%p2 bra 	$L__BB0_7;
	cvt.rn.f32.u32 	%f4, %r8;
	rcp.rn.f32 	%f1, %f4;
	shl.b32 	%r160, %r1, 1;
	and.b32  	%r11, %r8, 3;
	sub.s32 	%r161, %r4, %r160;
	add.s32 	%r162, %r161, %r2;
	setp.gt.u32 	%p3, %r162, -4;
	mov.b32 	%r229, 0;
	@%p3 bra 	$L__BB0_4;
	and.b32  	%r229, %r8, 2147483644;
	neg.s32 	%r231, %r229;
	mov.b64 	%rd265, 0;
$L__BB0_3:
	ld.u64 	%rd26, [%rd3+8];
	add.s64 	%rd27, %rd26, %rd265;
	st.f32 	[%rd27], %f1;
	ld.u64 	%rd28, [%rd3+8];
	add.s64 	%rd29, %rd28, %rd265;
	st.f32 	[%rd29+4], %f1;
	ld.u64 	%rd30, [%rd3+8];
	add.s64 	%rd31, %rd30, %rd265;
	st.f32 	[%rd31+8], %f1;
	ld.u64 	%rd32, [%rd3+8];
	add.s64 	%rd33, %rd32, %rd265;
	st.f32 	[%rd33+12], %f1;
	add.s32 	%r231, %r231, 4;
	add.s64 	%rd265, %rd265, 16;
	setp.eq.s32 	%p4, %r231, 0;
	@%p4 bra 	$L__BB0_4;
	bra.uni 	$L__BB0_3;
$L__BB0_4:
	setp.eq.s32 	%p5, %r11, 0;
	@%p5 bra 	$L__BB0_7;
	mul.wide.u32 	%rd264, %r229, 4;
	neg.s32 	%r230, %r11;
$L__BB0_6:
	.pragma "nounroll";
	ld.u64 	%rd34, [%rd3+8];
	add.s64 	%rd35, %rd34, %rd264;
	st.f32 	[%rd35], %f1;
	add.s64 	%rd264, %rd264, 4;
	add.s32 	%r230, %r230, 1;
	setp.ne.s32 	%p6, %r230, 0;
	@%p6 bra 	$L__BB0_6;
$L__BB0_7:
	setp.lt.s32 	%p7, %r263, 1;
	@%p7 bra 	$L__BB0_15;
	and.b32  	%r18, %r263, 3;
	sub.s32 	%r164, %r4, %r1;
	setp.gt.u32 	%p8, %r164, -4;
	mov.b32 	%r238, 1;
	@%p8 bra 	$L__BB0_12;
	and.b32  	%r167, %r263, 2147483644;
	neg.s32 	%r249, %r167;
	add.s32 	%r169, %r263, -3;
	mul.lo.s32 	%r170, %r1, %r169;
	sub.s32 	%r247, %r170, %r2;
	shl.b32 	%r21, %r1, 2;
	add.s32 	%r171, %r263, -2;
	mul.lo.s32 	%r172, %r1, %r171;
	sub.s32 	%r246, %r172, %r2;
	not.b32 	%r173, %r4;
	add.s32 	%r174, %r173, %r1;
	mul.lo.s32 	%r175, %r1, %r174;
	sub.s32 	%r245, %r175, %r2;
	add.s32 	%r176, %r7, 2;
	mad.lo.s32 	%r244, %r2, %r176, %r6;
	shl.b32 	%r25, %r2, 2;
	add.s32 	%r177, %r7, 3;
	mad.lo.s32 	%r243, %r2, %r177, %r6;
	add.s32 	%r178, %r7, 4;
	mad.lo.s32 	%r242, %r2, %r178, %r6;
	mad.lo.s32 	%r179, %r2, %r7, %r2;
	add.s32 	%r241, %r6, %r179;
	sub.s32 	%r240, %r253, %r2;
	mov.b32 	%r250, 0;
	mov.b32 	%r248, 4;
	mul.wide.s32 	%rd58, %r1, 8;
	mov.u32 	%r239, %r3;
$L__BB0_10:
	add.s32 	%r180, %r250, 1;
	mul.wide.s32 	%rd36, %r239, 8;
	add.s64 	%rd37, %rd1, %rd36;
	ld.global.u64 	%rd38, [%rd37];
	add.s64 	%rd40, %rd38, %rd19;
	ld.u64 	%rd41, [%rd3+40];
	add.s32 	%r181, %r248, -2;
	mul.wide.u32 	%rd42, %r181, 8;
	add.s64 	%rd43, %rd41, %rd42;
	st.u64 	[%rd43+-16], %rd40;
	mul.wide.s32 	%rd44, %r240, 8;
	add.s64 	%rd45, %rd1, %rd44;
	ld.global.u64 	%rd46, [%rd45];
	mul.wide.u32 	%rd47, %r241, 64;
	add.s64 	%rd48, %rd46, %rd47;
	ld.u64 	%rd49, [%rd3+40];
	add.s64 	%rd50, %rd49, %rd42;
	st.u64 	[%rd50+-8], %rd48;
	ld.u64 	%rd51, [%rd3+16];
	mul.wide.s32 	%rd52, %r180, 4;
	add.s64 	%rd53, %rd51, %rd52;
	mov.b32 	%r182, 0;
	st.u32 	[%rd53+-4], %r182;
	ld.u64 	%rd54, [%rd3+32];
	add.s64 	%rd55, %rd54, %rd52;
	st.u32 	[%rd55+-4], %r182;
	ld.u64 	%rd56, [%rd3+24];
	add.s64 	%rd57, %rd56, %rd52;
	st.u32 	[%rd57+-4], %r182;
	add.s64 	%rd59, %rd37, %rd58;
	ld.global.u64 	%rd60, [%rd59];
	add.s64 	%rd61, %rd60, %rd19;
	ld.u64 	%rd62, [%rd3+40];
	add.s32 	%r183, %r248, 4;
	mul.wide.u32 	%rd63, %r248, 8;
	add.s64 	%rd64, %rd62, %rd63;
	st.u64 	[%rd64+-16], %rd61;
	mul.wide.s32 	%rd65, %r245, 8;
	add.s64 	%rd66, %rd1, %rd65;
	ld.global.u64 	%rd67, [%rd66];
	mul.wide.u32 	%rd68, %r244, 64;
	add.s64 	%rd69, %rd67, %rd68;
	ld.u64 	%rd70, [%rd3+40];
	add.s64 	%rd71, %rd70, %rd63;
	st.u64 	[%rd71+-8], %rd69;
	ld.u64 	%rd72, [%rd3+16];
	add.s64 	%rd73, %rd72, %rd52;
	st.u32 	[%rd73], %r182;
	ld.u64 	%rd74, [%rd3+32];
	add.s64 	%rd75, %rd74, %rd52;
	st.u32 	[%rd75], %r182;
	ld.u64 	%rd76, [%rd3+24];
	add.s64 	%rd77, %rd76, %rd52;
	st.u32 	[%rd77], %r182;
	add.s64 	%rd78, %rd59, %rd58;
	ld.global.u64 	%rd79, [%rd78];
	add.s64 	%rd80, %rd79, %rd19;
	ld.u64 	%rd81, [%rd3+40];
	add.s32 	%r184, %r248, 2;
	mul.wide.u32 	%rd82, %r184, 8;
	add.s64 	%rd83, %rd81, %rd82;
	st.u64 	[%rd83+-16], %rd80;
	mul.wide.s32 	%rd84, %r246, 8;
	add.s64 	%rd85, %rd1, %rd84;
	ld.global.u64 	%rd86, [%rd85];
	mul.wide.u32 	%rd87, %r243, 64;
	add.s64 	%rd88, %rd86, %rd87;
	ld.u64 	%rd89, [%rd3+40];
	add.s64 	%rd90, %rd89, %rd82;
	st.u64 	[%rd90+-8], %rd88;
	ld.u64 	%rd91, [%rd3+16];
	add.s64 	%rd92, %rd91, %rd52;
	st.u32 	[%rd92+4], %r182;
	ld.u64 	%rd93, [%rd3+32];
	add.s64 	%rd94, %rd93, %rd52;
	st.u32 	[%rd94+4], %r182;
	ld.u64 	%rd95, [%rd3+24];
	add.s64 	%rd96, %rd95, %rd52;
	st.u32 	[%rd96+4], %r182;
	add.s64 	%rd97, %rd78, %rd58;
	ld.global.u64 	%rd98, [%rd97];
	add.s64 	%rd99, %rd98, %rd19;
	ld.u64 	%rd100, [%rd3+40];
	mul.wide.u32 	%rd101, %r183, 8;
	add.s64 	%rd102, %rd100, %rd101;
	st.u64 	[%rd102+-16], %rd99;
	mul.wide.s32 	%rd103, %r247, 8;
	add.s64 	%rd104, %rd1, %rd103;
	ld.global.u64 	%rd105, [%rd104];
	mul.wide.u32 	%rd106, %r242, 64;
	add.s64 	%rd107, %rd105, %rd106;
	ld.u64 	%rd108, [%rd3+40];
	add.s64 	%rd109, %rd108, %rd101;
	st.u64 	[%rd109+-8], %rd107;
	ld.u64 	%rd110, [%rd3+16];
	add.s64 	%rd111, %rd110, %rd52;
	st.u32 	[%rd111+8], %r182;
	ld.u64 	%rd112, [%rd3+32];
	add.s64 	%rd113, %rd112, %rd52;
	st.u32 	[%rd113+8], %r182;
	ld.u64 	%rd114, [%rd3+24];
	add.s64 	%rd115, %rd114, %rd52;
	st.u32 	[%rd115+8], %r182;
	add.s32 	%r250, %r250, 4;
	add.s32 	%r249, %r249, 4;
	add.s32 	%r248, %r248, 8;
	sub.s32 	%r247, %r247, %r21;
	sub.s32 	%r246, %r246, %r21;
	sub.s32 	%r245, %r245, %r21;
	add.s32 	%r244, %r244, %r25;
	add.s32 	%r243, %r243, %r25;
	add.s32 	%r242, %r242, %r25;
	add.s32 	%r241, %r241, %r25;
	sub.s32 	%r240, %r240, %r21;
	add.s32 	%r239, %r239, %r21;
	setp.eq.s32 	%p9, %r249, 0;
	@%p9 bra 	$L__BB0_11;
	bra.uni 	$L__BB0_10;
$L__BB0_11:
	add.s32 	%r238, %r250, 1;
$L__BB0_12:
	setp.eq.s32 	%p10, %r18, 0;
	@%p10 bra 	$L__BB0_15;
	add.s32 	%r185, %r7, %r238;
	mad.lo.s32 	%r237, %r2, %r185, %r6;
	sub.s32 	%r186, %r1, %r4;
	sub.s32 	%r187, %r186, %r238;
	mad.lo.s32 	%r188, %r1, %r187, %r1;
	sub.s32 	%r236, %r188, %r2;
	shl.b32 	%r235, %r238, 1;
	mul.lo.s32 	%r189, %r238, %r1;
	sub.s32 	%r234, %r189, %r2;
	neg.s32 	%r233, %r18;
$L__BB0_14:
	.pragma "nounroll";
	mul.wide.s32 	%rd116, %r238, 4;
	add.s64 	%rd117, %rd116, -4;
	mul.wide.s32 	%rd118, %r234, 8;
	add.s64 	%rd119, %rd1, %rd118;
	ld.global.u64 	%rd120, [%rd119];
	add.s64 	%rd122, %rd120, %rd19;
	ld.u64 	%rd123, [%rd3+40];
	mul.wide.u32 	%rd124, %r235, 8;
	add.s64 	%rd125, %rd123, %rd124;
	st.u64 	[%rd125+-16], %rd122;
	mul.wide.s32 	%rd126, %r236, 8;
	add.s64 	%rd127, %rd1, %rd126;
	ld.global.u64 	%rd128, [%rd127];
	mul.wide.u32 	%rd129, %r237, 64;
	add.s64 	%rd130, %rd128, %rd129;
	ld.u64 	%rd131, [%rd3+40];
	add.s64 	%rd132, %rd131, %rd124;
	st.u64 	[%rd132+-8], %rd130;
	ld.u64 	%rd133, [%rd3+16];
	add.s64 	%rd134, %rd133, %rd117;
	mov.b32 	%r190, 0;
	st.u32 	[%rd134], %r190;
	ld.u64 	%rd135, [%rd3+32];
	add.s64 	%rd136, %rd135, %rd117;
	st.u32 	[%rd136], %r190;
	ld.u64 	%rd137, [%rd3+24];
	add.s64 	%rd138, %rd137, %rd117;
	st.u32 	[%rd138], %r190;
	add.s32 	%r238, %r238, 1;
	add.s32 	%r237, %r237, %r2;
	sub.s32 	%r236, %r236, %r1;
	add.s32 	%r235, %r235, 2;
	add.s32 	%r234, %r234, %r1;
	add.s32 	%r233, %r233, 1;
	setp.ne.s32 	%p11, %r233, 0;
	@%p11 bra 	$L__BB0_14;
$L__BB0_15:
	setp.lt.s32 	%p12, %r3, 1;
	@%p12 bra 	$L__BB0_23;
	sub.s32 	%r193, %r2, %r1;
	setp.gt.u32 	%p13, %r193, -4;
	mov.b32 	%r278, 1;
	mov.b32 	%r277, -1;
	@%p13 bra 	$L__BB0_20;
	add.s32 	%r195, %r1, -2;
	mad.lo.s32 	%r268, %r7, %r195, %r6;
	add.s32 	%r196, %r1, -3;
	mad.lo.s32 	%r267, %r7, %r196, %r6;
	mad.lo.s32 	%r266, %r7, %r1, %r6;
	and.b32  	%r197, %r3, 2147483644;
	neg.s32 	%r265, %r197;
	mul.wide.u32 	%rd139, %r6, 64;
	add.s64 	%rd266, %rd139, 64;
	add.s32 	%r198, %r2, 3;
	mul.lo.s32 	%r262, %r7, %r198;
	add.s32 	%r199, %r2, 4;
	mul.lo.s32 	%r261, %r7, %r199;
	add.s32 	%r200, %r2, 2;
	mul.lo.s32 	%r260, %r7, %r200;
	add.s32 	%r201, %r1, -1;
	mad.lo.s32 	%r259, %r7, %r201, %r6;
	mad.lo.s32 	%r202, %r7, %r2, %r7;
	add.s32 	%r258, %r6, %r202;
	shl.b32 	%r203, %r1, 1;
	shl.b32 	%r204, %r4, 1;
	sub.s32 	%r205, %r203, %r204;
	add.s32 	%r257, %r205, 4;
	add.s32 	%r256, %r205, 6;
	add.s32 	%r255, %r205, 8;
	add.s32 	%r254, %r205, 2;
	sub.s32 	%r206, %r1, %r4;
	add.s32 	%r252, %r206, 2;
	add.s32 	%r251, %r206, 3;
	mov.b32 	%r264, 0;
	mov.u32 	%r269, %r264;
$L__BB0_18:
	ld.param.u64 	%rd260, [_Z10createNodePiPP4nodePfPS2_S__param_1];
	add.s32 	%r207, %r269, -1;
	mul.wide.u32 	%rd140, %r262, 64;
	add.s64 	%rd141, %rd140, %rd266;
	mul.wide.u32 	%rd142, %r261, 64;
	add.s64 	%rd143, %rd142, %rd266;
	mul.wide.u32 	%rd144, %r260, 64;
	add.s64 	%rd145, %rd144, %rd266;
	mul.wide.s32 	%rd146, %r257, 8;
	add.s64 	%rd147, %rd146, -8;
	mul.wide.s32 	%rd148, %r256, 8;
	add.s64 	%rd149, %rd148, -8;
	mul.wide.s32 	%rd150, %r255, 8;
	add.s64 	%rd151, %rd150, -8;
	mul.wide.s32 	%rd152, %r254, 8;
	add.s64 	%rd153, %rd152, -8;
	mul.wide.s32 	%rd154, %r263, 4;
	mul.wide.s32 	%rd155, %r253, 8;
	cvta.to.global.u64 	%rd156, %rd260;
	add.s64 	%rd157, %rd156, %rd155;
	mul.wide.s32 	%rd158, %r252, 4;
	mul.wide.s32 	%rd159, %r251, 4;
	ld.global.u64 	%rd160, [%rd157];
	mul.wide.s32 	%rd161, %r266, 64;
	add.s64 	%rd162, %rd160, %rd161;
	ld.u64 	%rd163, [%rd3+40];
	add.s64 	%rd164, %rd163, %rd153;
	st.u64 	[%rd164+-8], %rd162;
	mul.wide.s32 	%rd165, %r207, 8;
	add.s64 	%rd166, %rd2, %rd165;
	ld.global.u64 	%rd167, [%rd166];
	add.s32 	%r208, %r258, 1;
	mul.wide.u32 	%rd168, %r208, 64;
	add.s64 	%rd169, %rd167, %rd168;
	ld.u64 	%rd170, [%rd3+40];
	add.s64 	%rd171, %rd170, %rd153;
	st.u64 	[%rd171], %rd169;
	ld.u64 	%rd172, [%rd3+16];
	add.s64 	%rd173, %rd172, %rd154;
	mov.b32 	%r209, 0;
	st.u32 	[%rd173], %r209;
	ld.u64 	%rd174, [%rd3+32];
	add.s64 	%rd175, %rd174, %rd154;
	st.u32 	[%rd175], %r209;
	ld.u64 	%rd176, [%rd3+24];
	add.s64 	%rd177, %rd176, %rd154;
	st.u32 	[%rd177], %r209;
	ld.global.u64 	%rd178, [%rd157+8];
	mul.wide.s32 	%rd179, %r259, 64;
	add.s64 	%rd180, %rd178, %rd179;
	ld.u64 	%rd181, [%rd3+40];
	add.s64 	%rd182, %rd181, %rd147;
	st.u64 	[%rd182+-8], %rd180;
	ld.global.u64 	%rd183, [%rd166+-8];
	add.s64 	%rd184, %rd145, %rd183;
	add.s64 	%rd185, %rd184, 64;
	ld.u64 	%rd186, [%rd3+40];
	add.s64 	%rd187, %rd186, %rd147;
	st.u64 	[%rd187], %rd185;
	ld.u64 	%rd188, [%rd3+16];
	add.s32 	%r210, %r263, 1;
	mul.wide.s32 	%rd189, %r210, 4;
	add.s64 	%rd190, %rd188, %rd189;
	st.u32 	[%rd190], %r209;
	ld.u64 	%rd191, [%rd3+32];
	add.s64 	%rd192, %rd191, %rd189;
	st.u32 	[%rd192], %r209;
	ld.u64 	%rd193, [%rd3+24];
	add.s64 	%rd194, %rd193, %rd189;
	st.u32 	[%rd194], %r209;
	ld.global.u64 	%rd195, [%rd157+16];
	mul.wide.s32 	%rd196, %r268, 64;
	add.s64 	%rd197, %rd195, %rd196;
	ld.u64 	%rd198, [%rd3+40];
	add.s64 	%rd199, %rd198, %rd149;
	st.u64 	[%rd199+-8], %rd197;
	ld.global.u64 	%rd200, [%rd166+-16];
	add.s64 	%rd201, %rd141, %rd200;
	add.s64 	%rd202, %rd201, 128;
	ld.u64 	%rd203, [%rd3+40];
	add.s64 	%rd204, %rd203, %rd149;
	st.u64 	[%rd204], %rd202;
	ld.u64 	%rd205, [%rd3+16];
	add.s64 	%rd206, %rd205, %rd158;
	st.u32 	[%rd206], %r209;
	ld.u64 	%rd207, [%rd3+32];
	add.s64 	%rd208, %rd207, %rd158;
	st.u32 	[%rd208], %r209;
	ld.u64 	%rd209, [%rd3+24];
	add.s64 	%rd210, %rd209, %rd158;
	st.u32 	[%rd210], %r209;
	ld.global.u64 	%rd211, [%rd157+24];
	mul.wide.s32 	%rd212, %r267, 64;
	add.s64 	%rd213, %rd211, %rd212;
	ld.u64 	%rd214, [%rd3+40];
	add.s64 	%rd215, %rd214, %rd151;
	st.u64 	[%rd215+-8], %rd213;
	ld.global.u64 	%rd216, [%rd166+-24];
	add.s64 	%rd217, %rd143, %rd216;
	add.s64 	%rd218, %rd217, 192;
	ld.u64 	%rd219, [%rd3+40];
	add.s64 	%rd220, %rd219, %rd151;
	st.u64 	[%rd220], %rd218;
	ld.u64 	%rd221, [%rd3+16];
	add.s64 	%rd222, %rd221, %rd159;
	st.u32 	[%rd222], %r209;
	ld.u64 	%rd223, [%rd3+32];
	add.s64 	%rd224, %rd223, %rd159;
	st.u32 	[%rd224], %r209;
	ld.u64 	%rd225, [%rd3+24];
	add.s64 	%rd226, %rd225, %rd159;
	st.u32 	[%rd226], %r209;
	add.s32 	%r269, %r269, -4;
	mov.u32 	%r211, %tid.y;
	shl.b32 	%r212, %r211, 2;
	sub.s32 	%r268, %r268, %r212;
	sub.s32 	%r267, %r267, %r212;
	sub.s32 	%r266, %r266, %r212;
	add.s32 	%r265, %r265, 4;
	add.s32 	%r264, %r264, 4;
	add.s32 	%r263, %r263, 4;
	add.s64 	%rd266, %rd266, 256;
	add.s32 	%r262, %r262, %r212;
	add.s32 	%r261, %r261, %r212;
	add.s32 	%r260, %r260, %r212;
	sub.s32 	%r259, %r259, %r212;
	add.s32 	%r213, %r212, %r258;
	add.s32 	%r258, %r213, 4;
	add.s32 	%r257, %r257, 8;
	add.s32 	%r256, %r256, 8;
	add.s32 	%r255, %r255, 8;
	add.s32 	%r254, %r254, 8;
	add.s32 	%r253, %r253, 4;
	add.s32 	%r252, %r252, 4;
	add.s32 	%r251, %r251, 4;
	setp.ne.s32 	%p14, %r265, 0;
	@%p14 bra 	$L__BB0_18;
	add.s32 	%r277, %r269, -1;
	add.s32 	%r278, %r264, 1;
$L__BB0_20:
	sub.s32 	%r214, %r1, %r2;
	and.b32  	%r132, %r214, 3;
	setp.eq.s32 	%p15, %r132, 0;
	@%p15 bra 	$L__BB0_23;
	add.s32 	%r215, %r278, %r1;
	not.b32 	%r216, %r4;
	add.s32 	%r276, %r216, %r215;
	add.s32 	%r217, %r6, %r278;
	add.s32 	%r218, %r2, %r278;
	mov.u32 	%r134, %tid.y;
	mad.lo.s32 	%r275, %r134, %r218, %r217;
	add.s32 	%r136, %r134, 1;
	shl.b32 	%r219, %r278, 1;
	shl.b32 	%r220, %r1, 1;
	add.s32 	%r221, %r219, %r220;
	shl.b32 	%r222, %r4, 1;
	sub.s32 	%r274, %r221, %r222;
	sub.s32 	%r223, %r1, %r4;
	mad.lo.s32 	%r224, %r223, %r1, %r278;
	add.s32 	%r273, %r224, -1;
	neg.s32 	%r272, %r132;
	add.s32 	%r140, %r1, 1;
$L__BB0_22:
	.pragma "nounroll";
	ld.param.u64 	%rd261, [_Z10createNodePiPP4nodePfPS2_S__param_1];
	mul.wide.s32 	%rd227, %r276, 4;
	mul.wide.s32 	%rd228, %r274, 8;
	add.s64 	%rd229, %rd228, -8;
	mul.wide.s32 	%rd230, %r273, 8;
	cvta.to.global.u64 	%rd231, %rd261;
	add.s64 	%rd232, %rd231, %rd230;
	ld.global.u64 	%rd233, [%rd232];
	add.s32 	%r225, %r140, %r277;
	mad.lo.s32 	%r226, %r225, %r134, %r6;
	mul.wide.s32 	%rd234, %r226, 64;
	add.s64 	%rd235, %rd233, %rd234;
	ld.u64 	%rd236, [%rd3+40];
	add.s64 	%rd237, %rd236, %rd229;
	st.u64 	[%rd237+-8], %rd235;
	mul.wide.s32 	%rd238, %r277, 8;
	add.s64 	%rd239, %rd2, %rd238;
	ld.global.u64 	%rd240, [%rd239];
	mul.wide.u32 	%rd241, %r275, 64;
	add.s64 	%rd242, %rd240, %rd241;
	ld.u64 	%rd243, [%rd3+40];
	add.s64 	%rd244, %rd243, %rd229;
	st.u64 	[%rd244], %rd242;
	ld.u64 	%rd245, [%rd3+16];
	add.s64 	%rd246, %rd245, %rd227;
	mov.b32 	%r227, 0;
	st.u32 	[%rd246], %r227;
	ld.u64 	%rd247, [%rd3+32];
	add.s64 	%rd248, %rd247, %rd227;
	st.u32 	[%rd248], %r227;
	ld.u64 	%rd249, [%rd3+24];
	add.s64 	%rd250, %rd249, %rd227;
	st.u32 	[%rd250], %r227;
	add.s32 	%r148, %r278, 1;
	not.b32 	%r277, %r278;
	add.s32 	%r276, %r276, 1;
	add.s32 	%r275, %r275, %r136;
	add.s32 	%r274, %r274, 2;
	add.s32 	%r273, %r273, 1;
	add.s32 	%r272, %r272, 1;
	setp.ne.s32 	%p16, %r272, 0;
	mov.u32 	%r278, %r148;
	@%p16 bra 	$L__BB0_22;
$L__BB0_23:
	ld.param.u64 	%rd263, [_Z10createNodePiPP4nodePfPS2_S__param_4];
	ld.param.u64 	%rd262, [_Z10createNodePiPP4nodePfPS2_S__param_3];
	cvta.to.global.u64 	%rd251, %rd263;
	cvta.to.global.u64 	%rd252, %rd262;
	mul.wide.s32 	%rd253, %r8, 4;
	add.s64 	%rd254, %rd251, %rd253;
	atom.global.add.u32 	%r228, [%rd254], 1;
	mul.wide.s32 	%rd255, %r8, 8;
	add.s64 	%rd256, %rd252, %rd255;
	ld.global.u64 	%rd257, [%rd256];
	mul.wide.s32 	%rd258, %r228, 8;
	add.s64 	%rd259, %rd257, %rd258;
	st.u64 	[%rd259], %rd3;
	ret;

}
	// .globl	_Z5inputPPP4nodePc
.visible .entry _Z5inputPPP4nodePc(
	.param .u64 .ptr .align 1 _Z5inputPPP4nodePc_param_0,
	.param .u64 .ptr .align 1 _Z5inputPPP4nodePc_param_1
)
{
	.reg .b16 	%rs<2>;
	.reg .b32 	%r<2>;
	.reg .b32 	%f<2>;
	.reg .b64 	%rd<13>;

	ld.param.u64 	%rd1, [_Z5inputPPP4nodePc_param_0];
	ld.param.u64 	%rd2, [_Z5inputPPP4nodePc_param_1];
	cvta.to.global.u64 	%rd3, %rd2;
	cvta.to.global.u64 	%rd4, %rd1;
	mov.u32 	%r1, %tid.x;
	ld.global.u64 	%rd5, [%rd4];
	cvta.to.global.u64 	%rd6, %rd5;
	cvt.u64.u32 	%rd7, %r1;
	mul.wide.u32 	%rd8, %r1, 8;
	add.s64 	%rd9, %rd6, %rd8;
	ld.global.u64 	%rd10, [%rd9];
	cvta.to.global.u64 	%rd11, %rd10;
	add.s64 	%rd12, %rd3, %rd7;
	ld.global.s8 	%rs1, [%rd12];
	cvt.rn.f32.s16 	%f1, %rs1;
	st.global.f32 	[%rd11], %f1;
	ret;

}
	// .globl	_Z9updateValPPP4node
.visible .entry _Z9updateValPPP4node(
	.param .u64 .ptr .align 1 _Z9updateValPPP4node_param_0
)
{
	.reg .pred 	%p<6>;
	.reg .b32 	%r<25>;
	.reg .b32 	%f<45>;
	.reg .b64 	%rd<77>;

	ld.param.u64 	%rd11, [_Z9updateValPPP4node_param_0];
	cvta.to.global.u64 	%rd12, %rd11;
	mov.u32 	%r15, %tid.x;
	ld.global.u64 	%rd13, [%rd12];
	cvta.to.global.u64 	%rd14, %rd13;
	mul.wide.u32 	%rd15, %r15, 8;
	add.s64 	%rd16, %rd14, %rd15;
	ld.global.u64 	%rd17, [%rd16];
	cvta.to.global.u64 	%rd1, %rd17;
	ld.global.u64 	%rd18, [%rd1+40];
	cvta.to.global.u64 	%rd2, %rd18;
	ld.global.v2.u32 	{%r1, %r2}, [%rd1+56];
	add.s32 	%r16, %r1, %r2;
	add.s32 	%r3, %r16, -2;
	setp.lt.s32 	%p1, %r3, 1;
	mov.f32 	%f44, 0f00000000;
	@%p1 bra 	$L__BB2_7;
	add.s32 	%r19, %r16, -3;
	and.b32  	%r4, %r3, 3;
	setp.lt.u32 	%p2, %r19, 3;
	mov.f32 	%f44, 0f00000000;
	mov.b32 	%r23, 0;
	@%p2 bra 	$L__BB2_4;
	and.b32  	%r23, %r3, 2147483644;
	neg.s32 	%r22, %r23;
	mov.f32 	%f44, 0f00000000;
	mov.b32 	%r21, 0;
	mov.b64 	%rd74, 0;
$L__BB2_3:
	ld.global.u64 	%rd20, [%rd1+8];
	cvta.to.global.u64 	%rd21, %rd20;
	add.s64 	%rd22, %rd21, %rd74;
	ld.global.f32 	%f12, [%rd22];
	mul.wide.u32 	%rd23, %r21, 8;
	add.s64 	%rd24, %rd2, %rd23;
	ld.global.u64 	%rd25, [%rd24];
	cvta.to.global.u64 	%rd26, %rd25;
	ld.global.f32 	%f13, [%rd26];
	mul.f32 	%f14, %f12, %f13;
	ld.global.u64 	%rd27, [%rd24+8];
	cvta.to.global.u64 	%rd28, %rd27;
	ld.global.f32 	%f15, [%rd28];
	mul.f32 	%f16, %f14, %f15;
	ld.global.u64 	%rd29, [%rd1+16];
	cvta.to.global.u64 	%rd30, %rd29;
	add.s64 	%rd31, %rd30, %rd74;
	st.global.f32 	[%rd31], %f16;
	add.f32 	%f17, %f44, %f16;
	ld.global.u64 	%rd32, [%rd1+8];
	cvta.to.global.u64 	%rd33, %rd32;
	add.s64 	%rd34, %rd33, %rd74;
	ld.global.f32 	%f18, [%rd34+4];
	ld.global.u64 	%rd35, [%rd24+16];
	cvta.to.global.u64 	%rd36, %rd35;
	ld.global.f32 	%f19, [%rd36];
	mul.f32 	%f20, %f18, %f19;
	ld.global.u64 	%rd37, [%rd24+24];
	cvta.to.global.u64 	%rd38, %rd37;
	ld.global.f32 	%f21, [%rd38];
	mul.f32 	%f22, %f20, %f21;
	ld.global.u64 	%rd39, [%rd1+16];
	cvta.to.global.u64 	%rd40, %rd39;
	add.s64 	%rd41, %rd40, %rd74;
	st.global.f32 	[%rd41+4], %f22;
	add.f32 	%f23, %f17, %f22;
	ld.global.u64 	%rd42, [%rd1+8];
	cvta.to.global.u64 	%rd43, %rd42;
	add.s64 	%rd44, %rd43, %rd74;
	ld.global.f32 	%f24, [%rd44+8];
	ld.global.u64 	%rd45, [%rd24+32];
	cvta.to.global.u64 	%rd46, %rd45;
	ld.global.f32 	%f25, [%rd46];
	mul.f32 	%f26, %f24, %f25;
	ld.global.u64 	%rd47, [%rd24+40];
	cvta.to.global.u64 	%rd48, %rd47;
	ld.global.f32 	%f27, [%rd48];
	mul.f32 	%f28, %f26, %f27;
	ld.global.u64 	%rd49, [%rd1+16];
	cvta.to.global.u64 	%rd50, %rd49;
	add.s64 	%rd51, %rd50, %rd74;
	st.global.f32 	[%rd51+8], %f28;
	add.f32 	%f29, %f23, %f28;
	ld.global.u64 	%rd52, [%rd1+8];
	cvta.to.global.u64 	%rd53, %rd52;
	add.s64 	%rd54, %rd53, %rd74;
	ld.global.f32 	%f30, [%rd54+12];
	ld.global.u64 	%rd55, [%rd24+48];
	cvta.to.global.u64 	%rd56, %rd55;
	ld.global.f32 	%f31, [%rd56];
	mul.f32 	%f32, %f30, %f31;
	ld.global.u64 	%rd57, [%rd24+56];
	cvta.to.global.u64 	%rd58, %rd57;
	ld.global.f32 	%f33, [%rd58];
	mul.f32 	%f34, %f32, %f33;
	ld.global.u64 	%rd59, [%rd1+16];
	cvta.to.global.u64 	%rd60, %rd59;
	add.s64 	%rd61, %rd60, %rd74;
	st.global.f32 	[%rd61+12], %f34;
	add.f32 	%f44, %f29, %f34;
	add.s32 	%r22, %r22, 4;
	add.s32 	%r21, %r21, 8;
	add.s64 	%rd74, %rd74, 16;
	setp.ne.s32 	%p3, %r22, 0;
	@%p3 bra 	$L__BB2_3;
$L__BB2_4:
	setp.eq.s32 	%p4, %r4, 0;
	@%p4 bra 	$L__BB2_7;
	mul.wide.u32 	%rd62, %r23, 16;
	add.s64 	%rd63, %rd62, %rd2;
	add.s64 	%rd76, %rd63, 8;
	mul.wide.u32 	%rd75, %r23, 4;
	neg.s32 	%r24, %r4;
$L__BB2_6:
	.pragma "nounroll";
	ld.global.u64 	%rd64, [%rd1+8];
	cvta.to.global.u64 	%rd65, %rd64;
	add.s64 	%rd66, %rd65, %rd75;
	ld.global.f32 	%f35, [%rd66];
	ld.global.u64 	%rd67, [%rd76+-8];
	cvta.to.global.u64 	%rd68, %rd67;
	ld.global.f32 	%f36, [%rd68];
	mul.f32 	%f37, %f35, %f36;
	ld.global.u64 	%rd69, [%rd76];
	cvta.to.global.u64 	%rd70, %rd69;
	ld.global.f32 	%f38, [%rd70];
	mul.f32 	%f39, %f37, %f38;
	ld.global.u64 	%rd71, [%rd1+16];
	cvta.to.global.u64 	%rd72, %rd71;
	add.s64 	%rd73, %rd72, %rd75;
	st.global.f32 	[%rd73], %f39;
	add.f32 	%f44, %f44, %f39;
	add.s64 	%rd76, %rd76, 16;
	add.s64 	%rd75, %rd75, 4;
	add.s32 	%r24, %r24, 1;
	setp.ne.s32 	%p5, %r24, 0;
	@%p5 bra 	$L__BB2_6;
$L__BB2_7:
	st.global.f32 	[%rd1], %f44;
	ret;

}
	// .globl	_Z8backPropPPP4node
.visible .entry _Z8backPropPPP4node(
	.param .u64 .ptr .align 1 _Z8backPropPPP4node_param_0
)
{
	.reg .pred 	%p<10>;
	.reg .b32 	%r<37>;
	.reg .b32 	%f<76>;
	.reg .b64 	%rd<165>;

	ld.param.u64 	%rd16, [_Z8backPropPPP4node_param_0];
	cvta.to.global.u64 	%rd17, %rd16;
	mov.u32 	%r24, %tid.x;
	ld.global.u64 	%rd18, [%rd17];
	cvta.to.global.u64 	%rd19, %rd18;
	mul.wide.u32 	%rd20, %r24, 8;
	add.s64 	%rd21, %rd19, %rd20;
	ld.global.u64 	%rd22, [%rd21];
	cvta.to.global.u64 	%rd1, %rd22;
	ld.global.u64 	%rd23, [%rd1+40];
	cvta.to.global.u64 	%rd2, %rd23;
	ld.global.v2.u32 	{%r1, %r2}, [%rd1+56];
	add.s32 	%r25, %r1, %r2;
	add.s32 	%r3, %r25, -2;
	setp.lt.s32 	%p1, %r3, 1;
	@%p1 bra 	$L__BB3_13;
	add.s32 	%r4, %r25, -3;
	and.b32  	%r5, %r3, 3;
	setp.lt.u32 	%p2, %r4, 3;
	mov.b32 	%r30, 0;
	@%p2 bra 	$L__BB3_4;
	and.b32  	%r30, %r3, 2147483644;
	neg.s32 	%r32, %r30;
	mov.b64 	%rd161, 0;
$L__BB3_3:
	ld.global.f32 	%f1, [%rd1+4];
	ld.global.u64 	%rd25, [%rd1+8];
	cvta.to.global.u64 	%rd26, %rd25;
	add.s64 	%rd27, %rd26, %rd161;
	ld.global.f32 	%f2, [%rd27];
	ld.global.u64 	%rd28, [%rd1+32];
	cvta.to.global.u64 	%rd29, %rd28;
	add.s64 	%rd30, %rd29, %rd161;
	ld.global.f32 	%f3, [%rd30];
	fma.rn.f32 	%f4, %f1, %f2, %f3;
	st.global.f32 	[%rd30], %f4;
	ld.global.f32 	%f5, [%rd1+4];
	ld.global.u64 	%rd31, [%rd1+16];
	cvta.to.global.u64 	%rd32, %rd31;
	add.s64 	%rd33, %rd32, %rd161;
	ld.global.f32 	%f6, [%rd33];
	mul.f32 	%f7, %f5, %f6;
	ld.global.u64 	%rd34, [%rd1+24];
	cvta.to.global.u64 	%rd35, %rd34;
	add.s64 	%rd36, %rd35, %rd161;
	st.global.f32 	[%rd36], %f7;
	ld.global.f32 	%f8, [%rd1+4];
	ld.global.u64 	%rd37, [%rd1+8];
	cvta.to.global.u64 	%rd38, %rd37;
	add.s64 	%rd39, %rd38, %rd161;
	ld.global.f32 	%f9, [%rd39+4];
	ld.global.u64 	%rd40, [%rd1+32];
	cvta.to.global.u64 	%rd41, %rd40;
	add.s64 	%rd42, %rd41, %rd161;
	ld.global.f32 	%f10, [%rd42+4];
	fma.rn.f32 	%f11, %f8, %f9, %f10;
	st.global.f32 	[%rd42+4], %f11;
	ld.global.f32 	%f12, [%rd1+4];
	ld.global.u64 	%rd43, [%rd1+16];
	cvta.to.global.u64 	%rd44, %rd43;
	add.s64 	%rd45, %rd44, %rd161;
	ld.global.f32 	%f13, [%rd45+4];
	mul.f32 	%f14, %f12, %f13;
	ld.global.u64 	%rd46, [%rd1+24];
	cvta.to.global.u64 	%rd47, %rd46;
	add.s64 	%rd48, %rd47, %rd161;
	st.global.f32 	[%rd48+4], %f14;
	ld.global.f32 	%f15, [%rd1+4];
	ld.global.u64 	%rd49, [%rd1+8];
	cvta.to.global.u64 	%rd50, %rd49;
	add.s64 	%rd51, %rd50, %rd161;
	ld.global.f32 	%f16, [%rd51+8];
	ld.global.u64 	%rd52, [%rd1+32];
	cvta.to.global.u64 	%rd53, %rd52;
	add.s64 	%rd54, %rd53, %rd161;
	ld.global.f32 	%f17, [%rd54+8];
	fma.rn.f32 	%f18, %f15, %f16, %f17;
	st.global.f32 	[%rd54+8], %f18;
	ld.global.f32 	%f19, [%rd1+4];
	ld.global.u64 	%rd55, [%rd1+16];
	cvta.to.global.u64 	%rd56, %rd55;
	add.s64 	%rd57, %rd56, %rd161;
	ld.global.f32 	%f20, [%rd57+8];
	mul.f32 	%f21, %f19, %f20;
	ld.global.u64 	%rd58, [%rd1+24];
	cvta.to.global.u64 	%rd59, %rd58;
	add.s64 	%rd60, %rd59, %rd161;
	st.global.f32 	[%rd60+8], %f21;
	ld.global.f32 	%f22, [%rd1+4];
	ld.global.u64 	%rd61, [%rd1+8];
	cvta.to.global.u64 	%rd62, %rd61;
	add.s64 	%rd63, %rd62, %rd161;
	ld.global.f32 	%f23, [%rd63+12];
	ld.global.u64 	%rd64, [%rd1+32];
	cvta.to.global.u64 	%rd65, %rd64;
	add.s64 	%rd66, %rd65, %rd161;
	ld.global.f32 	%f24, [%rd66+12];
	fma.rn.f32 	%f25, %f22, %f23, %f24;
	st.global.f32 	[%rd66+12], %f25;
	ld.global.f32 	%f26, [%rd1+4];
	ld.global.u64 	%rd67, [%rd1+16];
	cvta.to.global.u64 	%rd68, %rd67;
	add.s64 	%rd69, %rd68, %rd161;
	ld.global.f32 	%f27, [%rd69+12];
	mul.f32 	%f28, %f26, %f27;
	ld.global.u64 	%rd70, [%rd1+24];
	cvta.to.global.u64 	%rd71, %rd70;
	add.s64 	%rd72, %rd71, %rd161;
	st.global.f32 	[%rd72+12], %f28;
	add.s32 	%r32, %r32, 4;
	add.s64 	%rd161, %rd161, 16;
	setp.eq.s32 	%p3, %r32, 0;
	@%p3 bra 	$L__BB3_4;
	bra.uni 	$L__BB3_3;
$L__BB3_4:
	setp.eq.s32 	%p4, %r5, 0;
	@%p4 bra 	$L__BB3_7;
	mul.wide.u32 	%rd160, %r30, 4;
	neg.s32 	%r31, %r5;
$L__BB3_6:
	.pragma "nounroll";
	ld.global.f32 	%f29, [%rd1+4];
	ld.global.u64 	%rd73, [%rd1+8];
	cvta.to.global.u64 	%rd74, %rd73;
	add.s64 	%rd75, %rd74, %rd160;
	ld.global.f32 	%f30, [%rd75];
	ld.global.u64 	%rd76, [%rd1+32];
	cvta.to.global.u64 	%rd77, %rd76;
	add.s64 	%rd78, %rd77, %rd160;
	ld.global.f32 	%f31, [%rd78];
	fma.rn.f32 	%f32, %f29, %f30, %f31;
	st.global.f32 	[%rd78], %f32;
	ld.global.f32 	%f33, [%rd1+4];
	ld.global.u64 	%rd79, [%rd1+16];
	cvta.to.global.u64 	%rd80, %rd79;
	add.s64 	%rd81, %rd80, %rd160;
	ld.global.f32 	%f34, [%rd81];
	mul.f32 	%f35, %f33, %f34;
	ld.global.u64 	%rd82, [%rd1+24];
	cvta.to.global.u64 	%rd83, %rd82;
	add.s64 	%rd84, %rd83, %rd160;
	st.global.f32 	[%rd84], %f35;
	add.s64 	%rd160, %rd160, 4;
	add.s32 	%r31, %r31, 1;
	setp.ne.s32 	%p5, %r31, 0;
	@%p5 bra 	$L__BB3_6;
$L__BB3_7:
	setp.lt.u32 	%p6, %r4, 3;
	mov.b32 	%r35, 0;
	@%p6 bra 	$L__BB3_10;
	and.b32  	%r35, %r3, 2147483644;
	neg.s32 	%r34, %r35;
	mov.b32 	%r33, 0;
	mov.b64 	%rd162, 0;
$L__BB3_9:
	ld.global.u64 	%rd86, [%rd1+32];
	cvta.to.global.u64 	%rd87, %rd86;
	add.s64 	%rd88, %rd87, %rd162;
	ld.global.f32 	%f36, [%rd88];
	mul.wide.u32 	%rd89, %r33, 8;
	add.s64 	%rd90, %rd2, %rd89;
	ld.global.u64 	%rd91, [%rd90+8];
	cvta.to.global.u64 	%rd92, %rd91;
	ld.global.f32 	%f37, [%rd92];
	ld.global.u64 	%rd93, [%rd90];
	cvta.to.global.u64 	%rd94, %rd93;
	ld.global.f32 	%f38, [%rd94+4];
	fma.rn.f32 	%f39, %f36, %f37, %f38;
	st.global.f32 	[%rd94+4], %f39;
	ld.global.u64 	%rd95, [%rd1+32];
	cvta.to.global.u64 	%rd96, %rd95;
	add.s64 	%rd97, %rd96, %rd162;
	ld.global.f32 	%f40, [%rd97];
	ld.global.u64 	%rd98, [%rd90];
	cvta.to.global.u64 	%rd99, %rd98;
	ld.global.f32 	%f41, [%rd99];
	ld.global.u64 	%rd100, [%rd90+8];
	cvta.to.global.u64 	%rd101, %rd100;
	ld.global.f32 	%f42, [%rd101+4];
	fma.rn.f32 	%f43, %f40, %f41, %f42;
	st.global.f32 	[%rd101+4], %f43;
	ld.global.u64 	%rd102, [%rd1+32];
	cvta.to.global.u64 	%rd103, %rd102;
	add.s64 	%rd104, %rd103, %rd162;
	ld.global.f32 	%f44, [%rd104+4];
	ld.global.u64 	%rd105, [%rd90+24];
	cvta.to.global.u64 	%rd106, %rd105;
	ld.global.f32 	%f45, [%rd106];
	ld.global.u64 	%rd107, [%rd90+16];
	cvta.to.global.u64 	%rd108, %rd107;
	ld.global.f32 	%f46, [%rd108+4];
	fma.rn.f32 	%f47, %f44, %f45, %f46;
	st.global.f32 	[%rd108+4], %f47;
	ld.global.u64 	%rd109, [%rd1+32];
	cvta.to.global.u64 	%rd110, %rd109;
	add.s64 	%rd111, %rd110, %rd162;
	ld.global.f32 	%f48, [%rd111+4];
	ld.global.u64 	%rd112, [%rd90+16];
	cvta.to.global.u64 	%rd113, %rd112;
	ld.global.f32 	%f49, [%rd113];
	ld.global.u64 	%rd114, [%rd90+24];
	cvta.to.global.u64 	%rd115, %rd114;
	ld.global.f32 	%f50, [%rd115+4];
	fma.rn.f32 	%f51, %f48, %f49, %f50;
	st.global.f32 	[%rd115+4], %f51;
	ld.global.u64 	%rd116, [%rd1+32];
	cvta.to.global.u64 	%rd117, %rd116;
	add.s64 	%rd118, %rd117, %rd162;
	ld.global.f32 	%f52, [%rd118+8];
	ld.global.u64 	%rd119, [%rd90+40];
	cvta.to.global.u64 	%rd120, %rd119;
	ld.global.f32 	%f53, [%rd120];
	ld.global.u64 	%rd121, [%rd90+32];
	cvta.to.global.u64 	%rd122, %rd121;
	ld.global.f32 	%f54, [%rd122+4];
	fma.rn.f32 	%f55, %f52, %f53, %f54;
	st.global.f32 	[%rd122+4], %f55;
	ld.global.u64 	%rd123, [%rd1+32];
	cvta.to.global.u64 	%rd124, %rd123;
	add.s64 	%rd125, %rd124, %rd162;
	ld.global.f32 	%f56, [%rd125+8];
	ld.global.u64 	%rd126, [%rd90+32];
	cvta.to.global.u64 	%rd127, %rd126;
	ld.global.f32 	%f57, [%rd127];
	ld.global.u64 	%rd128, [%rd90+40];
	cvta.to.global.u64 	%rd129, %rd128;
	ld.global.f32 	%f58, [%rd129+4];
	fma.rn.f32 	%f59, %f56, %f57, %f58;
	st.global.f32 	[%rd129+4], %f59;
	ld.global.u64 	%rd130, [%rd1+32];
	cvta.to.global.u64 	%rd131, %rd130;
	add.s64 	%rd132, %rd131, %rd162;
	ld.global.f32 	%f60, [%rd132+12];
	ld.global.u64 	%rd133, [%rd90+56];
	cvta.to.global.u64 	%rd134, %rd133;
	ld.global.f32 	%f61, [%rd134];
	ld.global.u64 	%rd135, [%rd90+48];
	cvta.to.global.u64 	%rd136, %rd135;
	ld.global.f32 	%f62, [%rd136+4];
	fma.rn.f32 	%f63, %f60, %f61, %f62;
	st.global.f32 	[%rd136+4], %f63;
	ld.global.u64 	%rd137, [%rd1+32];
	cvta.to.global.u64 	%rd138, %rd137;
	add.s64 	%rd139, %rd138, %rd162;
	ld.global.f32 	%f64, [%rd139+12];
	ld.global.u64 	%rd140, [%rd90+48];
	cvta.to.global.u64 	%rd141, %rd140;
	ld.global.f32 	%f65, [%rd141];
	ld.global.u64 	%rd142, [%rd90+56];
	cvta.to.global.u64 	%rd143, %rd142;
	ld.global.f32 	%f66, [%rd143+4];
	fma.rn.f32 	%f67, %f64, %f65, %f66;
	st.global.f32 	[%rd143+4], %f67;
	add.s32 	%r34, %r34, 4;
	add.s32 	%r33, %r33, 8;
	add.s64 	%rd162, %rd162, 16;
	setp.ne.s32 	%p7, %r34, 0;
	@%p7 bra 	$L__BB3_9;
$L__BB3_10:
	setp.eq.s32 	%p8, %r5, 0;
	@%p8 bra 	$L__BB3_13;
	mul.wide.u32 	%rd144, %r35, 16;
	add.s64 	%rd145, %rd144, %rd2;
	add.s64 	%rd164, %rd145, 8;
	mul.wide.u32 	%rd163, %r35, 4;
	neg.s32 	%r36, %r5;
$L__BB3_12:
	.pragma "nounroll";
	ld.global.u64 	%rd146, [%rd1+32];
	cvta.to.global.u64 	%rd147, %rd146;
	add.s64 	%rd148, %rd147, %rd163;
	ld.global.f32 	%f68, [%rd148];
	ld.global.u64 	%rd149, [%rd164];
	cvta.to.global.u64 	%rd150, %rd149;
	ld.global.f32 	%f69, [%rd150];
	ld.global.u64 	%rd151, [%rd164+-8];
	cvta.to.global.u64 	%rd152, %rd151;
	ld.global.f32 	%f70, [%rd152+4];
	fma.rn.f32 	%f71, %f68, %f69, %f70;
	st.global.f32 	[%rd152+4], %f71;
	ld.global.u64 	%rd153, [%rd1+32];
	cvta.to.global.u64 	%rd154, %rd153;
	add.s64 	%rd155, %rd154, %rd163;
	ld.global.f32 	%f72, [%rd155];
	ld.global.u64 	%rd156, [%rd164+-8];
	cvta.to.global.u64 	%rd157, %rd156;
	ld.global.f32 	%f73, [%rd157];
	ld.global.u64 	%rd158, [%rd164];
	cvta.to.global.u64 	%rd159, %rd158;
	ld.global.f32 	%f74, [%rd159+4];
	fma.rn.f32 	%f75, %f72, %f73, %f74;
	st.global.f32 	[%rd159+4], %f75;
	add.s64 	%rd164, %rd164, 16;
	add.s64 	%rd163, %rd163, 4;
	add.s32 	%r36, %r36, 1;
	setp.ne.s32 	%p9, %r36, 0;
	@%p9 bra 	$L__BB3_12;
$L__BB3_13:
	ret;

}


// ===== COMPILED SASS (sm_100) =====

	.target	sm_100

	.elftype	@"ET_EXEC"


//--------------------- .note.nv.tkinfo           --------------------------
	.section	.note.nv.tkinfo,"",@"SHT_NOTE"
	.sectionflags	@"SHF_NOTE_NV_TKINFO"
	.tkinfo
        /*0018*/ 	.word	0x00000002
        /*0030*/ 	.string	""
        /*0030*/ 	.string	"ptxas"
        /*0030*/ 	.string	"Cuda compilation tools, release 13.0, V13.0.88"
        /*0030*/ 	.string	"Build cuda_13.0.r13.0/compiler.36424714_0"
        /*0030*/ 	.string	"-arch sm_100 -m 64 "



//--------------------- .note.nv.cuinfo           --------------------------
	.section	.note.nv.cuinfo,"",@"SHT_NOTE"
	.sectionflags	@"SHF_NOTE_NV_CUINFO"
        /*0018*/ 	.short	0x0002
        /*001a*/ 	.short	0x0064
        /*001c*/ 	.short	0x0082
	.zero		2


//--------------------- .nv.info                  --------------------------
	.section	.nv.info,"",@"SHT_CUDA_INFO"
	.align	4


	//----- nvinfo : EIATTR_REGCOUNT
	.align		4
        /*0000*/ 	.byte	0x04, 0x2f
        /*0002*/ 	.short	(.L_10 - .L_9)
	.align		4
.L_9:
        /*0004*/ 	.word	index@(_Z10createNodePiPP4nodePfPS2_S_)
        /*0008*/ 	.word	0x00000030


	//----- nvinfo : EIATTR_FRAME_SIZE
	.align		4
.L_10:
        /*000c*/ 	.byte	0x04, 0x11
        /*000e*/ 	.short	(.L_12 - .L_11)
	.align		4
.L_11:
        /*0010*/ 	.word	index@($__internal_0_$__cuda_sm20_rcp_rn_f32_slowpath)
        /*0014*/ 	.word	0x00000000


	//----- nvinfo : EIATTR_FRAME_SIZE
	.align		4
.L_12:
        /*0018*/ 	.byte	0x04, 0x11
        /*001a*/ 	.short	(.L_14 - .L_13)
	.align		4
.L_13:
        /*001c*/ 	.word	index@(_Z10createNodePiPP4nodePfPS2_S_)
        /*0020*/ 	.word	0x00000000


	//----- nvinfo : EIATTR_REGCOUNT
	.align		4
.L_14:
        /*0024*/ 	.byte	0x04, 0x2f
        /*0026*/ 	.short	(.L_16 - .L_15)
	.align		4
.L_15:
        /*0028*/ 	.word	index@(_Z5inputPPP4nodePc)
        /*002c*/ 	.word	0x0000000c


	//----- nvinfo : EIATTR_FRAME_SIZE
	.align		4
.L_16:
        /*0030*/ 	.byte	0x04, 0x11
        /*0032*/ 	.short	(.L_18 - .L_17)
	.align		4
.L_17:
        /*0034*/ 	.word	index@(_Z5inputPPP4nodePc)
        /*0038*/ 	.word	0x00000000


	//----- nvinfo : EIATTR_REGCOUNT
	.align		4
.L_18:
        /*003c*/ 	.byte	0x04, 0x2f
        /*003e*/ 	.short	(.L_20 - .L_19)
	.align		4
.L_19:
        /*0040*/ 	.word	index@(_Z9updateValPPP4node)
        /*0044*/ 	.word	0x00000020


	//----- nvinfo : EIATTR_FRAME_SIZE
	.align		4
.L_20:
        /*0048*/ 	.byte	0x04, 0x11
        /*004a*/ 	.short	(.L_22 - .L_21)
	.align		4
.L_21:
        /*004c*/ 	.word	index@(_Z9updateValPPP4node)
        /*0050*/ 	.word	0x00000000


	//----- nvinfo : EIATTR_REGCOUNT
	.align		4
.L_22:
        /*0054*/ 	.byte	0x04, 0x2f
        /*0056*/ 	.short	(.L_24 - .L_23)
	.align		4
.L_23:
        /*0058*/ 	.word	index@(_Z8backPropPPP4node)
        /*005c*/ 	.word	0x00000020


	//----- nvinfo : EIATTR_FRAME_SIZE
	.align		4
.L_24:
        /*0060*/ 	.byte	0x04, 0x11
        /*0062*/ 	.short	(.L_26 - .L_25)
	.align		4
.L_25:
        /*0064*/ 	.word	index@(_Z8backPropPPP4node)
        /*0068*/ 	.word	0x00000000


	//----- nvinfo : EIATTR_MIN_STACK_SIZE
	.align		4
.L_26:
        /*006c*/ 	.byte	0x04, 0x12
        /*006e*/ 	.short	(.L_28 - .L_27)
	.align		4
.L_27:
        /*0070*/ 	.word	index@(_Z8backPropPPP4node)
        /*0074*/ 	.word	0x00000000


	//----- nvinfo : EIATTR_MIN_STACK_SIZE
	.align		4
.L_28:
        /*0078*/ 	.byte	0x04, 0x12
        /*007a*/ 	.short	(.L_30 - .L_29)
	.align		4
.L_29:
        /*007c*/ 	.word	index@(_Z9updateValPPP4node)
        /*0080*/ 	.word	0x00000000


	//----- nvinfo : EIATTR_MIN_STACK_SIZE
	.align		4
.L_30:
        /*0084*/ 	.byte	0x04, 0x12
        /*0086*/ 	.short	(.L_32 - .L_31)
	.align		4
.L_31:
        /*0088*/ 	.word	index@(_Z5inputPPP4nodePc)
        /*008c*/ 	.word	0x00000000


	//----- nvinfo : EIATTR_MIN_STACK_SIZE
	.align		4
.L_32:
        /*0090*/ 	.byte	0x04, 0x12
        /*0092*/ 	.short	(.L_34 - .L_33)
	.align		4
.L_33:
        /*0094*/ 	.word	index@(_Z10createNodePiPP4nodePfPS2_S_)
        /*0098*/ 	.word	0x00000000
.L_34:


//--------------------- .nv.compat                --------------------------
	.section	.nv.compat,"",@"SHT_CUDA_COMPAT_INFO"
	.align	4
        /*0000*/ 	.byte	0x02, 0x09, 0x00, 0x00, 0x02, 0x02, 0x01, 0x00, 0x02, 0x05, 0x05, 0x00, 0x03, 0x07, 0x01, 0x01
        /*0010*/ 	.byte	0x02, 0x03, 0x00, 0x00, 0x02, 0x06, 0x01, 0x00, 0x04, 0x0b, 0x08, 0x00, 0x09, 0x00, 0x00, 0x00
        /*0020*/ 	.byte	0x00, 0x00, 0x00, 0x00


//--------------------- .nv.info._Z8backPropPPP4node --------------------------
	.section	.nv.info._Z8backPropPPP4node,"",@"SHT_CUDA_INFO"
	.sectionflags	@""
	.align	4


	//----- nvinfo : EIATTR_CUDA_API_VERSION
	.align		4
        /*0000*/ 	.byte	0x04, 0x37
        /*0002*/ 	.short	(.L_36 - .L_35)
.L_35:
        /*0004*/ 	.word	0x00000082


	//----- nvinfo : EIATTR_KPARAM_INFO
	.align		4
.L_36:
        /*0008*/ 	.byte	0x04, 0x17
        /*000a*/ 	.short	(.L_38 - .L_37)
.L_37:
        /*000c*/ 	.word	0x00000000
        /*0010*/ 	.short	0x0000
        /*0012*/ 	.short	0x0000
        /*0014*/ 	.byte	0x00, 0xf5, 0x21, 0x00


	//----- nvinfo : EIATTR_SPARSE_MMA_MASK
	.align		4
.L_38:
        /*0018*/ 	.byte	0x03, 0x50
        /*001a*/ 	.short	0x0000


	//----- nvinfo : EIATTR_MAXREG_COUNT
	.align		4
        /*001c*/ 	.byte	0x03, 0x1b
        /*001e*/ 	.short	0x00ff


	//----- nvinfo : EIATTR_MERCURY_ISA_VERSION
	.align		4
        /*0020*/ 	.byte	0x03, 0x5f
        /*0022*/ 	.short	0x0101


	//----- nvinfo : EIATTR_VRC_CTA_INIT_COUNT
	.align		4
        /*0024*/ 	.byte	0x02, 0x4a
	.zero		1
	.zero		1


	//----- nvinfo : EIATTR_EXIT_INSTR_OFFSETS
	.align		4
        /*0028*/ 	.byte	0x04, 0x1c
        /*002a*/ 	.short	(.L_40 - .L_39)


	//   ....[0]....
.L_39:
        /*002c*/ 	.word	0x000000b0


	//   ....[1]....
        /*0030*/ 	.word	0x00000f20


	//   ....[2]....
        /*0034*/ 	.word	0x00001130


	//----- nvinfo : EIATTR_CRS_STACK_SIZE
	.align		4
.L_40:
        /*0038*/ 	.byte	0x04, 0x1e
        /*003a*/ 	.short	(.L_42 - .L_41)
.L_41:
        /*003c*/ 	.word	0x00000000


	//----- nvinfo : EIATTR_CBANK_PARAM_SIZE
	.align		4
.L_42:
        /*0040*/ 	.byte	0x03, 0x19
        /*0042*/ 	.short	0x0008


	//----- nvinfo : EIATTR_PARAM_CBANK
	.align		4
        /*0044*/ 	.byte	0x04, 0x0a
        /*0046*/ 	.short	(.L_44 - .L_43)
	.align		4
.L_43:
        /*0048*/ 	.word	index@(.nv.constant0._Z8backPropPPP4node)
        /*004c*/ 	.short	0x0380
        /*004e*/ 	.short	0x0008


	//----- nvinfo : EIATTR_SW_WAR
	.align		4
.L_44:
        /*0050*/ 	.byte	0x04, 0x36
        /*0052*/ 	.short	(.L_46 - .L_45)
.L_45:
        /*0054*/ 	.word	0x00000008
.L_46:


//--------------------- .nv.info._Z9updateValPPP4node --------------------------
	.section	.nv.info._Z9updateValPPP4node,"",@"SHT_CUDA_INFO"
	.sectionflags	@""
	.align	4


	//----- nvinfo : EIATTR_CUDA_API_VERSION
	.align		4
        /*0000*/ 	.byte	0x04, 0x37
        /*0002*/ 	.short	(.L_48 - .L_47)
.L_47:
        /*0004*/ 	.word	0x00000082


	//----- nvinfo : EIATTR_KPARAM_INFO
	.align		4
.L_48:
        /*0008*/ 	.byte	0x04, 0x17
        /*000a*/ 	.short	(.L_50 - .L_49)
.L_49:
        /*000c*/ 	.word	0x00000000
        /*0010*/ 	.short	0x0000
        /*0012*/ 	.short	0x0000
        /*0014*/ 	.byte	0x00, 0xf5, 0x21, 0x00


	//----- nvinfo : EIATTR_SPARSE_MMA_MASK
	.align		4
.L_50:
        /*0018*/ 	.byte	0x03, 0x50
        /*001a*/ 	.short	0x0000


	//----- nvinfo : EIATTR_MAXREG_COUNT
	.align		4
        /*001c*/ 	.byte	0x03, 0x1b
        /*001e*/ 	.short	0x00ff


	//----- nvinfo : EIATTR_MERCURY_ISA_VERSION
	.align		4
        /*0020*/ 	.byte	0x03, 0x5f
        /*0022*/ 	.short	0x0101


	//----- nvinfo : EIATTR_VRC_CTA_INIT_COUNT
	.align		4
        /*0024*/ 	.byte	0x02, 0x4a
	.zero		1
	.zero		1


	//----- nvinfo : EIATTR_EXIT_INSTR_OFFSETS
	.align		4
        /*0028*/ 	.byte	0x04, 0x1c
        /*002a*/ 	.short	(.L_52 - .L_51)


	//   ....[0]....
.L_51:
        /*002c*/ 	.word	0x000007f0


	//----- nvinfo : EIATTR_CRS_STACK_SIZE
	.align		4
.L_52:
        /*0030*/ 	.byte	0x04, 0x1e
        /*0032*/ 	.short	(.L_54 - .L_53)
.L_53:
        /*0034*/ 	.word	0x00000000


	//----- nvinfo : EIATTR_CBANK_PARAM_SIZE
	.align		4
.L_54:
        /*0038*/ 	.byte	0x03, 0x19
        /*003a*/ 	.short	0x0008


	//----- nvinfo : EIATTR_PARAM_CBANK
	.align		4
        /*003c*/ 	.byte	0x04, 0x0a
        /*003e*/ 	.short	(.L_56 - .L_55)
	.align		4
.L_55:
        /*0040*/ 	.word	index@(.nv.constant0._Z9updateValPPP4node)
        /*0044*/ 	.short	0x0380
        /*0046*/ 	.short	0x0008


	//----- nvinfo : EIATTR_SW_WAR
	.align		4
.L_56:
        /*0048*/ 	.byte	0x04, 0x36
        /*004a*/ 	.short	(.L_58 - .L_57)
.L_57:
        /*004c*/ 	.word	0x00000008
.L_58:


//--------------------- .nv.info._Z5inputPPP4nodePc --------------------------
	.section	.nv.info._Z5inputPPP4nodePc,"",@"SHT_CUDA_INFO"
	.sectionflags	@""
	.align	4


	//----- nvinfo : EIATTR_CUDA_API_VERSION
	.align		4
        /*0000*/ 	.byte	0x04, 0x37
        /*0002*/ 	.short	(.L_60 - .L_59)
.L_59:
        /*0004*/ 	.word	0x00000082


	//----- nvinfo : EIATTR_KPARAM_INFO
	.align		4
.L_60:
        /*0008*/ 	.byte	0x04, 0x17
        /*000a*/ 	.short	(.L_62 - .L_61)
.L_61:
        /*000c*/ 	.word	0x00000000
        /*0010*/ 	.short	0x0001
        /*0012*/ 	.short	0x0008
        /*0014*/ 	.byte	0x00, 0xf5, 0x21, 0x00


	//----- nvinfo : EIATTR_KPARAM_INFO
	.align		4
.L_62:
        /*0018*/ 	.byte	0x04, 0x17
        /*001a*/ 	.short	(.L_64 - .L_63)
.L_63:
        /*001c*/ 	.word	0x00000000
        /*0020*/ 	.short	0x0000
        /*0022*/ 	.short	0x0000
        /*0024*/ 	.byte	0x00, 0xf5, 0x21, 0x00


	//----- nvinfo : EIATTR_SPARSE_MMA_MASK
	.align		4
.L_64:
        /*0028*/ 	.byte	0x03, 0x50
        /*002a*/ 	.short	0x0000


	//----- nvinfo : EIATTR_MAXREG_COUNT
	.align		4
        /*002c*/ 	.byte	0x03, 0x1b
        /*002e*/ 	.short	0x00ff


	//----- nvinfo : EIATTR_MERCURY_ISA_VERSION
	.align		4
        /*0030*/ 	.byte	0x03, 0x5f
        /*0032*/ 	.short	0x0101


	//----- nvinfo : EIATTR_VRC_CTA_INIT_COUNT
	.align		4
        /*0034*/ 	.byte	0x02, 0x4a
	.zero		1
	.zero		1


	//----- nvinfo : EIATTR_EXIT_INSTR_OFFSETS
	.align		4
        /*0038*/ 	.byte	0x04, 0x1c
        /*003a*/ 	.short	(.L_66 - .L_65)


	//   ....[0]....
.L_65:
        /*003c*/ 	.word	0x000000d0


	//----- nvinfo : EIATTR_CBANK_PARAM_SIZE
	.align		4
.L_66:
        /*0040*/ 	.byte	0x03, 0x19
        /*0042*/ 	.short	0x0010


	//----- nvinfo : EIATTR_PARAM_CBANK
	.align		4
        /*0044*/ 	.byte	0x04, 0x0a
        /*0046*/ 	.short	(.L_68 - .L_67)
	.align		4
.L_67:
        /*0048*/ 	.word	index@(.nv.constant0._Z5inputPPP4nodePc)
        /*004c*/ 	.short	0x0380
        /*004e*/ 	.short	0x0010


	//----- nvinfo : EIATTR_SW_WAR
	.align		4
.L_68:
        /*0050*/ 	.byte	0x04, 0x36
        /*0052*/ 	.short	(.L_70 - .L_69)
.L_69:
        /*0054*/ 	.word	0x00000008
.L_70:


//--------------------- .nv.info._Z10createNodePiPP4nodePfPS2_S_ --------------------------
	.section	.nv.info._Z10createNodePiPP4nodePfPS2_S_,"",@"SHT_CUDA_INFO"
	.sectionflags	@""
	.align	4


	//----- nvinfo : EIATTR_CUDA_API_VERSION
	.align		4
        /*0000*/ 	.byte	0x04, 0x37
        /*0002*/ 	.short	(.L_72 - .L_71)
.L_71:
        /*0004*/ 	.word	0x00000082


	//----- nvinfo : EIATTR_KPARAM_INFO
	.align		4
.L_72:
        /*0008*/ 	.byte	0x04, 0x17
        /*000a*/ 	.short	(.L_74 - .L_73)
.L_73:
        /*000c*/ 	.word	0x00000000
        /*0010*/ 	.short	0x0004
        /*0012*/ 	.short	0x0020
        /*0014*/ 	.byte	0x00, 0xf5, 0x21, 0x00


	//----- nvinfo : EIATTR_KPARAM_INFO
	.align		4
.L_74:
        /*0018*/ 	.byte	0x04, 0x17
        /*001a*/ 	.short	(.L_76 - .L_75)
.L_75:
        /*001c*/ 	.word	0x00000000
        /*0020*/ 	.short	0x0003
        /*0022*/ 	.short	0x0018
        /*0024*/ 	.byte	0x00, 0xf5, 0x21, 0x00


	//----- nvinfo : EIATTR_KPARAM_INFO
	.align		4
.L_76:
        /*0028*/ 	.byte	0x04, 0x17
        /*002a*/ 	.short	(.L_78 - .L_77)
.L_77:
        /*002c*/ 	.word	0x00000000
        /*0030*/ 	.short	0x0002
        /*0032*/ 	.short	0x0010
        /*0034*/ 	.byte	0x00, 0xf5, 0x21, 0x00


	//----- nvinfo : EIATTR_KPARAM_INFO
	.align		4
.L_78:
        /*0038*/ 	.byte	0x04, 0x17
        /*003a*/ 	.short	(.L_80 - .L_79)
.L_79:
        /*003c*/ 	.word	0x00000000
        /*0040*/ 	.short	0x0001
        /*0042*/ 	.short	0x0008
        /*0044*/ 	.byte	0x00, 0xf5, 0x21, 0x00


	//----- nvinfo : EIATTR_KPARAM_INFO
	.align		4
.L_80:
        /*0048*/ 	.byte	0x04, 0x17
        /*004a*/ 	.short	(.L_82 - .L_81)
.L_81:
        /*004c*/ 	.word	0x00000000
        /*0050*/ 	.short	0x0000
        /*0052*/ 	.short	0x0000
        /*0054*/ 	.byte	0x00, 0xf5, 0x21, 0x00


	//----- nvinfo : EIATTR_SPARSE_MMA_MASK
	.align		4
.L_82:
        /*0058*/ 	.byte	0x03, 0x50
        /*005a*/ 	.short	0x0000


	//----- nvinfo : EIATTR_MAXREG_COUNT
	.align		4
        /*005c*/ 	.byte	0x03, 0x1b
        /*005e*/ 	.short	0x00ff


	//----- nvinfo : EIATTR_MERCURY_ISA_VERSION
	.align		4
        /*0060*/ 	.byte	0x03, 0x5f
        /*0062*/ 	.short	0x0101


	//----- nvinfo : EIATTR_INT_WARP_WIDE_INSTR_OFFSETS
	.align		4
        /*0064*/ 	.byte	0x04, 0x31
        /*0066*/ 	.short	(.L_84 - .L_83)


	//   ....[0]....
.L_83:
        /*0068*/ 	.word	0x00001f70


	//   ....[1]....
        /*006c*/ 	.word	0x00002070


	//----- nvinfo : EIATTR_VRC_CTA_INIT_COUNT
	.align		4
.L_84:
        /*0070*/ 	.byte	0x02, 0x4a
	.zero		1
	.zero		1


	//----- nvinfo : EIATTR_EXIT_INSTR_OFFSETS
	.align		4
        /*0074*/ 	.byte	0x04, 0x1c
        /*0076*/ 	.short	(.L_86 - .L_85)


	//   ....[0]....
.L_85:
        /*0078*/ 	.word	0x000020b0


	//----- nvinfo : EIATTR_CRS_STACK_SIZE
	.align		4
.L_86:
        /*007c*/ 	.byte	0x04, 0x1e
        /*007e*/ 	.short	(.L_88 - .L_87)
.L_87:
        /*0080*/ 	.word	0x00000000


	//----- nvinfo : EIATTR_CBANK_PARAM_SIZE
	.align		4
.L_88:
        /*0084*/ 	.byte	0x03, 0x19
        /*0086*/ 	.short	0x0028


	//----- nvinfo : EIATTR_PARAM_CBANK
	.align		4
        /*0088*/ 	.byte	0x04, 0x0a
        /*008a*/ 	.short	(.L_90 - .L_89)
	.align		4
.L_89:
        /*008c*/ 	.word	index@(.nv.constant0._Z10createNodePiPP4nodePfPS2_S_)
        /*0090*/ 	.short	0x0380
        /*0092*/ 	.short	0x0028


	//----- nvinfo : EIATTR_SW_WAR
	.align		4
.L_90:
        /*0094*/ 	.byte	0x04, 0x36
        /*0096*/ 	.short	(.L_92 - .L_91)
.L_91:
        /*0098*/ 	.word	0x00000008
.L_92:


//--------------------- .nv.callgraph             --------------------------
	.section	.nv.callgraph,"",@"SHT_CUDA_CALLGRAPH"
	.align	4
	.sectionentsize	8
	.align		4
        /*0000*/ 	.word	0x00000000
	.align		4
        /*0004*/ 	.word	0xffffffff
	.align		4
        /*0008*/ 	.word	0x00000000
	.align		4
        /*000c*/ 	.word	0xfffffffe
	.align		4
        /*0010*/ 	.word	0x00000000
	.align		4
        /*0014*/ 	.word	0xfffffffd
	.align		4
        /*0018*/ 	.word	0x00000000
	.align		4
        /*001c*/ 	.word	0xfffffffc


//--------------------- .nv.constant4             --------------------------
	.section	.nv.constant4,"a",@progbits
	.align	8
	.align		8
.nv.constant4:
        /*0000*/ 	.dword	precalc_xorwow_matrix
	.align		8
        /*0008*/ 	.dword	precalc_xorwow_offset_matrix
	.align		8
        /*0010*/ 	.dword	mrg32k3aM1
	.align		8
        /*0018*/ 	.dword	mrg32k3aM2
	.align		8
        /*0020*/ 	.dword	mrg32k3aM1SubSeq
	.align		8
        /*0028*/ 	.dword	mrg32k3aM2SubSeq
	.align		8
        /*0030*/ 	.dword	mrg32k3aM1Seq
	.align		8
        /*0038*/ 	.dword	mrg32k3aM2Seq


//--------------------- .nv.constant3             --------------------------
	.section	.nv.constant3,"a",@progbits
	.align	8
.nv.constant3:
	.type		__cr_lgamma_table,@object
	.size		__cr_lgamma_table,(.L_8 - __cr_lgamma_table)
__cr_lgamma_table:
        /*0000*/ 	.byte	0x00, 0x00, 0x00, 0x00, 0x00, 0x00, 0x00, 0x00, 0x00, 0x00, 0x00, 0x00, 0x00, 0x00, 0x00, 0x00
        /*0010*/ 	.byte	0xef, 0x39, 0xfa, 0xfe, 0x42, 0x2e, 0xe6, 0x3f, 0x02, 0x20, 0x2a, 0xfa, 0x0b, 0xab, 0xfc, 0x3f
        /*0020*/ 	.byte	0xf9, 0x2c, 0x92, 0x7c, 0xa7, 0x6c, 0x09, 0x40, 0xc9, 0x79, 0x44, 0x3c, 0x64, 0x26, 0x13, 0x40
        /*0030*/ 	.byte	0xca, 0x01, 0xcf, 0x3a, 0x27, 0x51, 0x1a, 0x40, 0x30, 0xcc, 0x2d, 0xf3, 0xe1, 0x0c, 0x21, 0x40
        /*0040*/ 	.byte	0x0d, 0xb7, 0xfc, 0x82, 0x8e, 0x35, 0x25, 0x40
.L_8:


//--------------------- .text._Z8backPropPPP4node --------------------------
	.section	.text._Z8backPropPPP4node,"ax",@progbits
	.align	128
        .global         _Z8backPropPPP4node
        .type           _Z8backPropPPP4node,@function
        .size           _Z8backPropPPP4node,(.L_x_38 - _Z8backPropPPP4node)
        .other          _Z8backPropPPP4node,@"STO_CUDA_ENTRY STV_DEFAULT"
_Z8backPropPPP4node:
.text._Z8backPropPPP4node:
[----:B------:R-:W-:Y:S08]  /*0000*/  LDC R1, c[0x0][0x37c] ;  /* 0x0000df00ff017b82 */ /* 0x000ff00000000800 */
[----:B------:R-:W0:Y:S01]  /*0010*/  LDC.64 R4, c[0x0][0x380] ;  /* 0x0000e000ff047b82 */ /* 0x000e220000000a00 */
[----:B------:R-:W0:Y:S02]  /*0020*/  LDCU.64 UR4, c[0x0][0x358] ;  /* 0x00006b00ff0477ac */ /* 0x000e240008000a00 */
[----:B0-----:R-:W2:Y:S01]  /*0030*/  LDG.E.64 R4, desc[UR4][R4.64] ;  /* 0x0000000404047981 */ /* 0x001ea2000c1e1b00 */
[----:B------:R-:W2:Y:S02]  /*0040*/  S2R R3, SR_TID.X ;  /* 0x0000000000037919 */ /* 0x000ea40000002100 */
[----:B--2---:R-:W-:-:S06]  /*0050*/  IMAD.WIDE.U32 R2, R3, 0x8, R4 ;  /* 0x0000000803027825 */ /* 0x004fcc00078e0004 */
[----:B------:R-:W2:Y:S04]  /*0060*/  LDG.E.64 R2, desc[UR4][R2.64] ;  /* 0x0000000402027981 */ /* 0x000ea8000c1e1b00 */
[----:B--2---:R-:W2:Y:S02]  /*0070*/  LDG.E.64 R6, desc[UR4][R2.64+0x38] ;  /* 0x0000380402067981 */ /* 0x004ea4000c1e1b00 */
[----:B--2---:R-:W-:-:S04]  /*0080*/  IMAD.IADD R7, R6, 0x1, R7 ;  /* 0x0000000106077824 */ /* 0x004fc800078e0207 */
[----:B------:R-:W-:-:S05]  /*0090*/  VIADD R6, R7, 0xfffffffe ;  /* 0xfffffffe07067836 */ /* 0x000fca0000000000 */
[----:B------:R-:W-:-:S13]  /*00a0*/  ISETP.GE.AND P0, PT, R6, 0x1, PT ;  /* 0x000000010600780c */ /* 0x000fda0003f06270 */
[----:B------:R-:W-:Y:S05]  /*00b0*/  @!P0 EXIT ;  /* 0x000000000000894d */ /* 0x000fea0003800000 */
[----:B------:R0:W5:Y:S01]  /*00c0*/  LDG.E.64 R4, desc[UR4][R2.64+0x28] ;  /* 0x0000280402047981 */ /* 0x000162000c1e1b00 */
[----:B------:R-:W-:Y:S01]  /*00d0*/  VIADD R7, R7, 0xfffffffd ;  /* 0xfffffffd07077836 */ /* 0x000fe20000000000 */
[----:B------:R-:W-:Y:S01]  /*00e0*/  LOP3.LUT R0, R6, 0x3, RZ, 0xc0, !PT ;  /* 0x0000000306007812 */ /* 0x000fe200078ec0ff */
[----:B------:R-:W-:Y:S01]  /*00f0*/  BSSY.RECONVERGENT B0, `(.L_x_0) ;  /* 0x0000064000007945 */ /* 0x000fe20003800200 */
[----:B------:R-:W-:Y:S02]  /*0100*/  IMAD.MOV.U32 R8, RZ, RZ, RZ ;  /* 0x000000ffff087224 */ /* 0x000fe400078e00ff */
[C---:B------:R-:W-:Y:S02]  /*0110*/  ISETP.GE.U32.AND P2, PT, R7.reuse, 0x3, PT ;  /* 0x000000030700780c */ /* 0x040fe40003f46070 */
[----:B------:R-:W-:Y:S01]  /*0120*/  ISETP.GE.U32.AND P0, PT, R7, 0x3, PT ;  /* 0x000000030700780c */ /* 0x000fe20003f06070 */
[----:B------:R-:W-:Y:S01]  /*0130*/  HFMA2 R7, -RZ, RZ, 0, 0 ;  /* 0x00000000ff077431 */ /* 0x000fe200000001ff */
[----:B------:R-:W-:-:S09]  /*0140*/  ISETP.NE.AND P1, PT, R0, RZ, PT ;  /* 0x000000ff0000720c */ /* 0x000fd20003f25270 */
[----:B0-----:R-:W-:Y:S05]  /*0150*/  @!P2 BRA `(.L_x_1) ;  /* 0x000000040074a947 */ /* 0x001fea0003800000 */
[----:B------:R-:W-:Y:S01]  /*0160*/  LOP3.LUT R8, R6, 0x7ffffffc, RZ, 0xc0, !PT ;  /* 0x7ffffffc06087812 */ /* 0x000fe200078ec0ff */
[----:B------:R-:W-:Y:S02]  /*0170*/  IMAD.MOV.U32 R10, RZ, RZ, RZ ;  /* 0x000000ffff0a7224 */ /* 0x000fe400078e00ff */
[----:B------:R-:W-:Y:S01]  /*0180*/  IMAD.MOV.U32 R9, RZ, RZ, RZ ;  /* 0x000000ffff097224 */ /* 0x000fe200078e00ff */
[----:B------:R-:W-:-:S07]  /*0190*/  IADD3 R11, PT, PT, -R8, RZ, RZ ;  /* 0x000000ff080b7210 */ /* 0x000fce0007ffe1ff */
.L_x_2:
[----:B------:R-:W2:Y:S04]  /*01a0*/  LDG.E.64 R12, desc[UR4][R2.64+0x8] ;  /* 0x00000804020c7981 */ /* 0x000ea8000c1e1b00 */
[----:B------:R-:W3:Y:S01]  /*01b0*/  LDG.E.64 R14, desc[UR4][R2.64+0x20] ;  /* 0x00002004020e7981 */ /* 0x000ee2000c1e1b00 */
[-C--:B--2---:R-:W-:Y:S02]  /*01c0*/  IADD3 R16, P2, PT, R12, R10.reuse, RZ ;  /* 0x0000000a0c107210 */ /* 0x084fe40007f5e0ff */
[----:B---3--:R-:W-:-:S03]  /*01d0*/  IADD3 R12, P3, PT, R14, R10, RZ ;  /* 0x0000000a0e0c7210 */ /* 0x008fc60007f7e0ff */
[--C-:B------:R-:W-:Y:S01]  /*01e0*/  IMAD.X R17, R13, 0x1, R9.reuse, P2 ;  /* 0x000000010d117824 */ /* 0x100fe200010e0609 */
[----:B------:R-:W2:Y:S01]  /*01f0*/  LDG.E R14, desc[UR4][R2.64+0x4] ;  /* 0x00000404020e7981 */ /* 0x000ea2000c1e1900 */
[----:B------:R-:W-:-:S04]  /*0200*/  IMAD.X R13, R15, 0x1, R9, P3 ;  /* 0x000000010f0d7824 */ /* 0x000fc800018e0609 */
[----:B------:R-:W2:Y:S04]  /*0210*/  LDG.E R17, desc[UR4][R16.64] ;  /* 0x0000000410117981 */ /* 0x000ea8000c1e1900 */
[----:B------:R-:W2:Y:S02]  /*0220*/  LDG.E R15, desc[UR4][R12.64] ;  /* 0x000000040c0f7981 */ /* 0x000ea4000c1e1900 */
[----:B--2---:R-:W-:-:S05]  /*0230*/  FFMA R23, R14, R17, R15 ;  /* 0x000000110e177223 */ /* 0x004fca000000000f */
[----:B------:R0:W-:Y:S04]  /*0240*/  STG.E desc[UR4][R12.64], R23 ;  /* 0x000000170c007986 */ /* 0x0001e8000c101904 */
[----:B------:R-:W2:Y:S04]  /*0250*/  LDG.E.64 R14, desc[UR4][R2.64+0x10] ;  /* 0x00001004020e7981 */ /* 0x000ea8000c1e1b00 */
[----:B------:R-:W3:Y:S01]  /*0260*/  LDG.E R22, desc[UR4][R2.64+0x4] ;  /* 0x0000040402167981 */ /* 0x000ee2000c1e1900 */
[----:B--2---:R-:W-:-:S04]  /*0270*/  IADD3 R18, P2, PT, R14, R10, RZ ;  /* 0x0000000a0e127210 */ /* 0x004fc80007f5e0ff */
[----:B------:R-:W-:Y:S02]  /*0280*/  IADD3.X R19, PT, PT, R15, R9, RZ, P2, !PT ;  /* 0x000000090f137210 */ /* 0x000fe400017fe4ff */
[----:B------:R-:W2:Y:S04]  /*0290*/  LDG.E.64 R14, desc[UR4][R2.64+0x18] ;  /* 0x00001804020e7981 */ /* 0x000ea8000c1e1b00 */
[----:B------:R-:W3:Y:S01]  /*02a0*/  LDG.E R19, desc[UR4][R18.64] ;  /* 0x0000000412137981 */ /* 0x000ee2000c1e1900 */
[----:B--2---:R-:W-:Y:S01]  /*02b0*/  IADD3 R20, P2, PT, R14, R10, RZ ;  /* 0x0000000a0e147210 */ /* 0x004fe20007f5e0ff */
[----:B---3--:R-:W-:-:S04]  /*02c0*/  FMUL R25, R22, R19 ;  /* 0x0000001316197220 */ /* 0x008fc80000400000 */
[----:B------:R-:W-:-:S05]  /*02d0*/  IMAD.X R21, R15, 0x1, R9, P2 ;  /* 0x000000010f157824 */ /* 0x000fca00010e0609 */
[----:B------:R1:W-:Y:S04]  /*02e0*/  STG.E desc[UR4][R20.64], R25 ;  /* 0x0000001914007986 */ /* 0x0003e8000c101904 */
[----:B0-----:R-:W2:Y:S04]  /*02f0*/  LDG.E.64 R12, desc[UR4][R2.64+0x8] ;  /* 0x00000804020c7981 */ /* 0x001ea8000c1e1b00 */
[----:B------:R-:W3:Y:S01]  /*0300*/  LDG.E.64 R14, desc[UR4][R2.64+0x20] ;  /* 0x00002004020e7981 */ /* 0x000ee2000c1e1b00 */
[-C--:B--2---:R-:W-:Y:S02]  /*0310*/  IADD3 R16, P2, PT, R12, R10.reuse, RZ ;  /* 0x0000000a0c107210 */ /* 0x084fe40007f5e0ff */
[----:B---3--:R-:W-:-:S03]  /*0320*/  IADD3 R12, P3, PT, R14, R10, RZ ;  /* 0x0000000a0e0c7210 */ /* 0x008fc60007f7e0ff */
[----:B------:R-:W-:Y:S01]  /*0330*/  IMAD.X R17, R13, 0x1, R9, P2 ;  /* 0x000000010d117824 */ /* 0x000fe200010e0609 */
[----:B------:R-:W2:Y:S01]  /*0340*/  LDG.E R14, desc[UR4][R2.64+0x4] ;  /* 0x00000404020e7981 */ /* 0x000ea2000c1e1900 */
[----:B------:R-:W-:-:S04]  /*0350*/  IADD3.X R13, PT, PT, R15, R9, RZ, P3, !PT ;  /* 0x000000090f0d7210 */ /* 0x000fc80001ffe4ff */
[----:B------:R-:W2:Y:S04]  /*0360*/  LDG.E R17, desc[UR4][R16.64+0x4] ;  /* 0x0000040410117981 */ /* 0x000ea8000c1e1900 */
[----:B------:R-:W2:Y:S02]  /*0370*/  LDG.E R15, desc[UR4][R12.64+0x4] ;  /* 0x000004040c0f7981 */ /* 0x000ea4000c1e1900 */
[----:B--2---:R-:W-:-:S05]  /*0380*/  FFMA R23, R14, R17, R15 ;  /* 0x000000110e177223 */ /* 0x004fca000000000f */
[----:B------:R0:W-:Y:S04]  /*0390*/  STG.E desc[UR4][R12.64+0x4], R23 ;  /* 0x000004170c007986 */ /* 0x0001e8000c101904 */
[----:B------:R-:W2:Y:S04]  /*03a0*/  LDG.E.64 R14, desc[UR4][R2.64+0x10] ;  /* 0x00001004020e7981 */ /* 0x000ea8000c1e1b00 */
[----:B------:R-:W3:Y:S01]  /*03b0*/  LDG.E R22, desc[UR4][R2.64+0x4] ;  /* 0x0000040402167981 */ /* 0x000ee2000c1e1900 */
[----:B--2---:R-:W-:-:S05]  /*03c0*/  IADD3 R18, P2, PT, R14, R10, RZ ;  /* 0x0000000a0e127210 */ /* 0x004fca0007f5e0ff */
[----:B------:R-:W-:Y:S02]  /*03d0*/  IMAD.X R19, R15, 0x1, R9, P2 ;  /* 0x000000010f137824 */ /* 0x000fe400010e0609 */
[----:B------:R-:W1:Y:S04]  /*03e0*/  LDG.E.64 R14, desc[UR4][R2.64+0x18] ;  /* 0x00001804020e7981 */ /* 0x000e68000c1e1b00 */
[----:B------:R-:W3:Y:S01]  /*03f0*/  LDG.E R19, desc[UR4][R18.64+0x4] ;  /* 0x0000040412137981 */ /* 0x000ee2000c1e1900 */
[----:B-1----:R-:W-:Y:S01]  /*0400*/  IADD3 R20, P2, PT, R14, R10, RZ ;  /* 0x0000000a0e147210 */ /* 0x002fe20007f5e0ff */
[----:B---3--:R-:W-:-:S04]  /*0410*/  FMUL R25, R22, R19 ;  /* 0x0000001316197220 */ /* 0x008fc80000400000 */
[----:B------:R-:W-:-:S05]  /*0420*/  IMAD.X R21, R15, 0x1, R9, P2 ;  /* 0x000000010f157824 */ /* 0x000fca00010e0609 */
[----:B------:R1:W-:Y:S04]  /*0430*/  STG.E desc[UR4][R20.64+0x4], R25 ;  /* 0x0000041914007986 */ /* 0x0003e8000c101904 */
[----:B0-----:R-:W2:Y:S04]  /*0440*/  LDG.E.64 R12, desc[UR4][R2.64+0x8] ;  /* 0x00000804020c7981 */ /* 0x001ea8000c1e1b00 */
[----:B------:R-:W3:Y:S01]  /*0450*/  LDG.E.64 R14, desc[UR4][R2.64+0x20] ;  /* 0x00002004020e7981 */ /* 0x000ee2000c1e1b00 */
[-C--:B--2---:R-:W-:Y:S02]  /*0460*/  IADD3 R16, P2, PT, R12, R10.reuse, RZ ;  /* 0x0000000a0c107210 */ /* 0x084fe40007f5e0ff */
[----:B---3--:R-:W-:-:S02]  /*0470*/  IADD3 R12, P3, PT, R14, R10, RZ ;  /* 0x0000000a0e0c7210 */ /* 0x008fc40007f7e0ff */
[----:B------:R-:W-:Y:S01]  /*0480*/  IADD3.X R17, PT, PT, R13, R9, RZ, P2, !PT ;  /* 0x000000090d117210 */ /* 0x000fe200017fe4ff */
[----:B------:R-:W2:Y:S02]  /*0490*/  LDG.E R14, desc[UR4][R2.64+0x4] ;  /* 0x00000404020e7981 */ /* 0x000ea4000c1e1900 */
[----:B------:R-:W-:-:S03]  /*04a0*/  IMAD.X R13, R15, 0x1, R9, P3 ;  /* 0x000000010f0d7824 */ /* 0x000fc600018e0609 */
        /* <DEDUP_REMOVED lines=10> */
[----:B-1----:R-:W-:-:S04]  /*0550*/  IADD3 R20, P2, PT, R14, R10, RZ ;  /* 0x0000000a0e147210 */ /* 0x002fc80007f5e0ff */
[----:B------:R-:W-:Y:S01]  /*0560*/  IADD3.X R21, PT, PT, R15, R9, RZ, P2, !PT ;  /* 0x000000090f157210 */ /* 0x000fe200017fe4ff */
[----:B---3--:R-:W-:-:S05]  /*0570*/  FMUL R25, R22, R19 ;  /* 0x0000001316197220 */ /* 0x008fca0000400000 */
[----:B------:R1:W-:Y:S04]  /*0580*/  STG.E desc[UR4][R20.64+0x8], R25 ;  /* 0x0000081914007986 */ /* 0x0003e8000c101904 */
[----:B0-----:R-:W2:Y:S04]  /*0590*/  LDG.E.64 R12, desc[UR4][R2.64+0x8] ;  /* 0x00000804020c7981 */ /* 0x001ea8000c1e1b00 */
        /* <DEDUP_REMOVED lines=11> */
[----:B-1----:R-:W3:Y:S01]  /*0650*/  LDG.E R20, desc[UR4][R2.64+0x4] ;  /* 0x0000040402147981 */ /* 0x002ee2000c1e1900 */
[----:B--2---:R-:W-:-:S04]  /*0660*/  IADD3 R18, P2, PT, R14, R10, RZ ;  /* 0x0000000a0e127210 */ /* 0x004fc80007f5e0ff */
[----:B------:R-:W-:Y:S02]  /*0670*/  IADD3.X R19, PT, PT, R15, R9, RZ, P2, !PT ;  /* 0x000000090f137210 */ /* 0x000fe400017fe4ff */
[----:B------:R-:W2:Y:S04]  /*0680*/  LDG.E.64 R14, desc[UR4][R2.64+0x18] ;  /* 0x00001804020e7981 */ /* 0x000ea8000c1e1b00 */
[----:B------:R-:W3:Y:S01]  /*0690*/  LDG.E R19, desc[UR4][R18.64+0xc] ;  /* 0x00000c0412137981 */ /* 0x000ee2000c1e1900 */
[----:B------:R-:W-:Y:S01]  /*06a0*/  VIADD R11, R11, 0x4 ;  /* 0x000000040b0b7836 */ /* 0x000fe20000000000 */
[----:B--2---:R-:W-:Y:S01]  /*06b0*/  IADD3 R14, P2, PT, R14, R10, RZ ;  /* 0x0000000a0e0e7210 */ /* 0x004fe20007f5e0ff */
[----:B---3--:R-:W-:-:S04]  /*06c0*/  FMUL R17, R20, R19 ;  /* 0x0000001314117220 */ /* 0x008fc80000400000 */
[----:B------:R-:W-:-:S05]  /*06d0*/  IMAD.X R15, R15, 0x1, R9, P2 ;  /* 0x000000010f0f7824 */ /* 0x000fca00010e0609 */
[----:B------:R0:W-:Y:S01]  /*06e0*/  STG.E desc[UR4][R14.64+0xc], R17 ;  /* 0x00000c110e007986 */ /* 0x0001e2000c101904 */
[----:B------:R-:W-:Y:S02]  /*06f0*/  ISETP.NE.AND P2, PT, R11, RZ, PT ;  /* 0x000000ff0b00720c */ /* 0x000fe40003f45270 */
[----:B------:R-:W-:-:S04]  /*0700*/  IADD3 R10, P3, PT, R10, 0x10, RZ ;  /* 0x000000100a0a7810 */ /* 0x000fc80007f7e0ff */
[----:B------:R-:W-:-:S07]  /*0710*/  IADD3.X R9, PT, PT, RZ, R9, RZ, P3, !PT ;  /* 0x00000009ff097210 */ /* 0x000fce0001ffe4ff */
[----:B0-----:R-:W-:Y:S05]  /*0720*/  @P2 BRA `(.L_x_2) ;  /* 0xfffffff8009c2947 */ /* 0x001fea000383ffff */
.L_x_1:
[----:B------:R-:W-:Y:S05]  /*0730*/  BSYNC.RECONVERGENT B0 ;  /* 0x0000000000007941 */ /* 0x000fea0003800200 */
.L_x_0:
[----:B------:R-:W-:Y:S04]  /*0740*/  BSSY.RECONVERGENT B0, `(.L_x_3) ;  /* 0x000001f000007945 */ /* 0x000fe80003800200 */
[----:B------:R-:W-:Y:S05]  /*0750*/  @!P1 BRA `(.L_x_4) ;  /* 0x0000000000749947 */ /* 0x000fea0003800000 */
[----:B------:R-:W-:-:S04]  /*0760*/  IMAD.WIDE.U32 R10, R8, 0x4, RZ ;  /* 0x00000004080a7825 */ /* 0x000fc800078e00ff */
[----:B------:R-:W-:Y:S02]  /*0770*/  IMAD.MOV R9, RZ, RZ, -R0 ;  /* 0x000000ffff097224 */ /* 0x000fe400078e0a00 */
[----:B------:R-:W-:-:S07]  /*0780*/  IMAD.MOV.U32 R8, RZ, RZ, R10 ;  /* 0x000000ffff087224 */ /* 0x000fce00078e000a */
.L_x_5:
[----:B------:R-:W2:Y:S04]  /*0790*/  LDG.E.64 R12, desc[UR4][R2.64+0x8] ;  /* 0x00000804020c7981 */ /* 0x000ea8000c1e1b00 */
[----:B------:R-:W3:Y:S04]  /*07a0*/  LDG.E.64 R14, desc[UR4][R2.64+0x20] ;  /* 0x00002004020e7981 */ /* 0x000ee8000c1e1b00 */
[----:B------:R-:W4:Y:S01]  /*07b0*/  LDG.E R10, desc[UR4][R2.64+0x4] ;  /* 0x00000404020a7981 */ /* 0x000f22000c1e1900 */
[-C--:B--2---:R-:W-:Y:S02]  /*07c0*/  IADD3 R16, P2, PT, R12, R8.reuse, RZ ;  /* 0x000000080c107210 */ /* 0x084fe40007f5e0ff */
[----:B---3--:R-:W-:-:S02]  /*07d0*/  IADD3 R12, P3, PT, R14, R8, RZ ;  /* 0x000000080e0c7210 */ /* 0x008fc40007f7e0ff */
[----:B------:R-:W-:-:S03]  /*07e0*/  IADD3.X R17, PT, PT, R13, R11, RZ, P2, !PT ;  /* 0x0000000b0d117210 */ /* 0x000fc600017fe4ff */
[----:B------:R-:W-:-:S03]  /*07f0*/  IMAD.X R13, R15, 0x1, R11, P3 ;  /* 0x000000010f0d7824 */ /* 0x000fc600018e060b */
[----:B------:R-:W4:Y:S04]  /*0800*/  LDG.E R17, desc[UR4][R16.64] ;  /* 0x0000000410117981 */ /* 0x000f28000c1e1900 */
[----:B------:R-:W4:Y:S02]  /*0810*/  LDG.E R15, desc[UR4][R12.64] ;  /* 0x000000040c0f7981 */ /* 0x000f24000c1e1900 */
[----:B----4-:R-:W-:-:S05]  /*0820*/  FFMA R21, R10, R17, R15 ;  /* 0x000000110a157223 */ /* 0x010fca000000000f */
[----:B------:R0:W-:Y:S04]  /*0830*/  STG.E desc[UR4][R12.64], R21 ;  /* 0x000000150c007986 */ /* 0x0001e8000c101904 */
[----:B------:R-:W2:Y:S04]  /*0840*/  LDG.E.64 R14, desc[UR4][R2.64+0x10] ;  /* 0x00001004020e7981 */ /* 0x000ea8000c1e1b00 */
[----:B------:R-:W3:Y:S01]  /*0850*/  LDG.E R10, desc[UR4][R2.64+0x4] ;  /* 0x00000404020a7981 */ /* 0x000ee2000c1e1900 */
[----:B--2---:R-:W-:-:S05]  /*0860*/  IADD3 R18, P2, PT, R14, R8, RZ ;  /* 0x000000080e127210 */ /* 0x004fca0007f5e0ff */
[----:B------:R-:W-:Y:S02]  /*0870*/  IMAD.X R19, R15, 0x1, R11, P2 ;  /* 0x000000010f137824 */ /* 0x000fe400010e060b */
[----:B------:R-:W2:Y:S04]  /*0880*/  LDG.E.64 R14, desc[UR4][R2.64+0x18] ;  /* 0x00001804020e7981 */ /* 0x000ea8000c1e1b00 */
[----:B------:R-:W3:Y:S01]  /*0890*/  LDG.E R19, desc[UR4][R18.64] ;  /* 0x0000000412137981 */ /* 0x000ee2000c1e1900 */
[----:B------:R-:W-:Y:S01]  /*08a0*/  VIADD R9, R9, 0x1 ;  /* 0x0000000109097836 */ /* 0x000fe20000000000 */
[----:B--2---:R-:W-:-:S04]  /*08b0*/  IADD3 R14, P2, PT, R14, R8, RZ ;  /* 0x000000080e0e7210 */ /* 0x004fc80007f5e0ff */
[----:B------:R-:W-:Y:S01]  /*08c0*/  IADD3.X R15, PT, PT, R15, R11, RZ, P2, !PT ;  /* 0x0000000b0f0f7210 */ /* 0x000fe200017fe4ff */
[----:B---3--:R-:W-:-:S05]  /*08d0*/  FMUL R17, R10, R19 ;  /* 0x000000130a117220 */ /* 0x008fca0000400000 */
[----:B------:R0:W-:Y:S01]  /*08e0*/  STG.E desc[UR4][R14.64], R17 ;  /* 0x000000110e007986 */ /* 0x0001e2000c101904 */
[----:B------:R-:W-:Y:S02]  /*08f0*/  ISETP.NE.AND P2, PT, R9, RZ, PT ;  /* 0x000000ff0900720c */ /* 0x000fe40003f45270 */
[----:B------:R-:W-:-:S05]  /*0900*/  IADD3 R8, P3, PT, R8, 0x4, RZ ;  /* 0x0000000408087810 */ /* 0x000fca0007f7e0ff */
[----:B------:R-:W-:-:S06]  /*0910*/  IMAD.X R11, RZ, RZ, R11, P3 ;  /* 0x000000ffff0b7224 */ /* 0x000fcc00018e060b */
[----:B0-----:R-:W-:Y:S05]  /*0920*/  @P2 BRA `(.L_x_5) ;  /* 0xfffffffc00982947 */ /* 0x001fea000383ffff */
.L_x_4:
[----:B------:R-:W-:Y:S05]  /*0930*/  BSYNC.RECONVERGENT B0 ;  /* 0x0000000000007941 */ /* 0x000fea0003800200 */
.L_x_3:
[----:B------:R-:W-:Y:S04]  /*0940*/  BSSY.RECONVERGENT B0, `(.L_x_6) ;  /* 0x000005d000007945 */ /* 0x000fe80003800200 */
[----:B------:R-:W-:Y:S05]  /*0950*/  @!P0 BRA `(.L_x_7) ;  /* 0x00000004006c8947 */ /* 0x000fea0003800000 */
[----:B------:R-:W-:Y:S02]  /*0960*/  LOP3.LUT R7, R6, 0x7ffffffc, RZ, 0xc0, !PT ;  /* 0x7ffffffc06077812 */ /* 0x000fe400078ec0ff */
[----:B------:R-:W-:Y:S02]  /*0970*/  CS2R R10, SRZ ;  /* 0x00000000000a7805 */ /* 0x000fe4000001ff00 */
[----:B------:R-:W-:Y:S01]  /*0980*/  MOV R6, RZ ;  /* 0x000000ff00067202 */ /* 0x000fe20000000f00 */
[----:B------:R-:W-:-:S07]  /*0990*/  IMAD.MOV R12, RZ, RZ, -R7 ;  /* 0x000000ffff0c7224 */ /* 0x000fce00078e0a07 */
.L_x_8:
[----:B0-----:R-:W2:Y:S01]  /*09a0*/  LDG.E.64 R16, desc[UR4][R2.64+0x20] ;  /* 0x0000200402107981 */ /* 0x001ea2000c1e1b00 */
[----:B-----5:R-:W-:-:S05]  /*09b0*/  IMAD.WIDE.U32 R8, R11, 0x8, R4 ;  /* 0x000000080b087825 */ /* 0x020fca00078e0004 */
[----:B------:R-:W3:Y:S04]  /*09c0*/  LDG.E.64 R18, desc[UR4][R8.64+0x8] ;  /* 0x0000080408127981 */ /* 0x000ee8000c1e1b00 */
[----:B------:R-:W4:Y:S01]  /*09d0*/  LDG.E.64 R14, desc[UR4][R8.64] ;  /* 0x00000004080e7981 */ /* 0x000f22000c1e1b00 */
[----:B--2---:R-:W-:-:S05]  /*09e0*/  IADD3 R24, P0, PT, R16, R10, RZ ;  /* 0x0000000a10187210 */ /* 0x004fca0007f1e0ff */
[----:B------:R-:W-:Y:S01]  /*09f0*/  IMAD.X R25, R17, 0x1, R6, P0 ;  /* 0x0000000111197824 */ /* 0x000fe200000e0606 */
[----:B---3--:R-:W2:Y:S04]  /*0a00*/  LDG.E R19, desc[UR4][R18.64] ;  /* 0x0000000412137981 */ /* 0x008ea8000c1e1900 */
[----:B----4-:R-:W2:Y:S04]  /*0a10*/  LDG.E R13, desc[UR4][R14.64+0x4] ;  /* 0x000004040e0d7981 */ /* 0x010ea8000c1e1900 */
[----:B------:R-:W2:Y:S02]  /*0a20*/  LDG.E R24, desc[UR4][R24.64] ;  /* 0x0000000418187981 */ /* 0x000ea4000c1e1900 */
[----:B--2---:R-:W-:-:S05]  /*0a30*/  FFMA R13, R24, R19, R13 ;  /* 0x00000013180d7223 */ /* 0x004fca000000000d */
[----:B------:R0:W-:Y:S04]  /*0a40*/  STG.E desc[UR4][R14.64+0x4], R13 ;  /* 0x0000040d0e007986 */ /* 0x0001e8000c101904 */
[----:B------:R-:W2:Y:S04]  /*0a50*/  LDG.E.64 R20, desc[UR4][R2.64+0x20] ;  /* 0x0000200402147981 */ /* 0x000ea8000c1e1b00 */
[----:B------:R-:W3:Y:S04]  /*0a60*/  LDG.E.64 R22, desc[UR4][R8.64] ;  /* 0x0000000408167981 */ /* 0x000ee8000c1e1b00 */
[----:B------:R-:W4:Y:S01]  /*0a70*/  LDG.E.64 R16, desc[UR4][R8.64+0x8] ;  /* 0x0000080408107981 */ /* 0x000f22000c1e1b00 */
[----:B--2---:R-:W-:-:S04]  /*0a80*/  IADD3 R26, P0, PT, R20, R10, RZ ;  /* 0x0000000a141a7210 */ /* 0x004fc80007f1e0ff */
[----:B------:R-:W-:Y:S01]  /*0a90*/  IADD3.X R27, PT, PT, R21, R6, RZ, P0, !PT ;  /* 0x00000006151b7210 */ /* 0x000fe200007fe4ff */
[----:B---3--:R-:W2:Y:S04]  /*0aa0*/  LDG.E R23, desc[UR4][R22.64] ;  /* 0x0000000416177981 */ /* 0x008ea8000c1e1900 */
[----:B----4-:R-:W2:Y:S04]  /*0ab0*/  LDG.E R19, desc[UR4][R16.64+0x4] ;  /* 0x0000040410137981 */ /* 0x010ea8000c1e1900 */
[----:B------:R-:W2:Y:S02]  /*0ac0*/  LDG.E R26, desc[UR4][R26.64] ;  /* 0x000000041a1a7981 */ /* 0x000ea4000c1e1900 */
[----:B--2---:R-:W-:-:S05]  /*0ad0*/  FFMA R29, R26, R23, R19 ;  /* 0x000000171a1d7223 */ /* 0x004fca0000000013 */
[----:B------:R1:W-:Y:S04]  /*0ae0*/  STG.E desc[UR4][R16.64+0x4], R29 ;  /* 0x0000041d10007986 */ /* 0x0003e8000c101904 */
[----:B------:R-:W2:Y:S04]  /*0af0*/  LDG.E.64 R18, desc[UR4][R2.64+0x20] ;  /* 0x0000200402127981 */ /* 0x000ea8000c1e1b00 */
[----:B------:R-:W3:Y:S04]  /*0b00*/  LDG.E.64 R20, desc[UR4][R8.64+0x18] ;  /* 0x0000180408147981 */ /* 0x000ee8000c1e1b00 */
[----:B0-----:R-:W4:Y:S01]  /*0b10*/  LDG.E.64 R14, desc[UR4][R8.64+0x10] ;  /* 0x00001004080e7981 */ /* 0x001f22000c1e1b00 */
[----:B--2---:R-:W-:-:S03]  /*0b20*/  IADD3 R24, P0, PT, R18, R10, RZ ;  /* 0x0000000a12187210 */ /* 0x004fc60007f1e0ff */
[----:B---3--:R-:W2:Y:S02]  /*0b30*/  LDG.E R21, desc[UR4][R20.64] ;  /* 0x0000000414157981 */ /* 0x008ea4000c1e1900 */
[----:B------:R-:W-:Y:S02]  /*0b40*/  IMAD.X R25, R19, 0x1, R6, P0 ;  /* 0x0000000113197824 */ /* 0x000fe400000e0606 */
[----:B----4-:R-:W2:Y:S04]  /*0b50*/  LDG.E R13, desc[UR4][R14.64+0x4] ;  /* 0x000004040e0d7981 */ /* 0x010ea8000c1e1900 */
[----:B------:R-:W2:Y:S02]  /*0b60*/  LDG.E R24, desc[UR4][R24.64+0x4] ;  /* 0x0000040418187981 */ /* 0x000ea4000c1e1900 */
[----:B--2---:R-:W-:-:S05]  /*0b70*/  FFMA R13, R24, R21, R13 ;  /* 0x00000015180d7223 */ /* 0x004fca000000000d */
[----:B------:R0:W-:Y:S04]  /*0b80*/  STG.E desc[UR4][R14.64+0x4], R13 ;  /* 0x0000040d0e007986 */ /* 0x0001e8000c101904 */
[----:B------:R-:W2:Y:S04]  /*0b90*/  LDG.E.64 R18, desc[UR4][R2.64+0x20] ;  /* 0x0000200402127981 */ /* 0x000ea8000c1e1b00 */
[----:B------:R-:W3:Y:S04]  /*0ba0*/  LDG.E.64 R22, desc[UR4][R8.64+0x10] ;  /* 0x0000100408167981 */ /* 0x000ee8000c1e1b00 */
[----:B-1----:R-:W4:Y:S01]  /*0bb0*/  LDG.E.64 R16, desc[UR4][R8.64+0x18] ;  /* 0x0000180408107981 */ /* 0x002f22000c1e1b00 */
        /* <DEDUP_REMOVED lines=9> */
[----:B0-----:R-:W4:Y:S01]  /*0c50*/  LDG.E.64 R14, desc[UR4][R8.64+0x20] ;  /* 0x00002004080e7981 */ /* 0x001f22000c1e1b00 */
        /* <DEDUP_REMOVED lines=30> */
[----:B--2---:R-:W-:-:S04]  /*0e40*/  IADD3 R18, P0, PT, R18, R10, RZ ;  /* 0x0000000a12127210 */ /* 0x004fc80007f1e0ff */
[----:B------:R-:W-:Y:S01]  /*0e50*/  IADD3.X R19, PT, PT, R19, R6, RZ, P0, !PT ;  /* 0x0000000613137210 */ /* 0x000fe200007fe4ff */
[----:B---3--:R-:W2:Y:S04]  /*0e60*/  LDG.E R23, desc[UR4][R22.64] ;  /* 0x0000000416177981 */ /* 0x008ea8000c1e1900 */
[----:B----4-:R-:W2:Y:S04]  /*0e70*/  LDG.E R21, desc[UR4][R16.64+0x4] ;  /* 0x0000040410157981 */ /* 0x010ea8000c1e1900 */
[----:B------:R-:W2:Y:S01]  /*0e80*/  LDG.E R18, desc[UR4][R18.64+0xc] ;  /* 0x00000c0412127981 */ /* 0x000ea2000c1e1900 */
[----:B------:R-:W-:-:S05]  /*0e90*/  VIADD R12, R12, 0x4 ;  /* 0x000000040c0c7836 */ /* 0x000fca0000000000 */
[----:B------:R-:W-:Y:S02]  /*0ea0*/  ISETP.NE.AND P0, PT, R12, RZ, PT ;  /* 0x000000ff0c00720c */ /* 0x000fe40003f05270 */
[----:B------:R-:W-:Y:S01]  /*0eb0*/  IADD3 R10, P2, PT, R10, 0x10, RZ ;  /* 0x000000100a0a7810 */ /* 0x000fe20007f5e0ff */
[----:B------:R-:W-:-:S03]  /*0ec0*/  VIADD R11, R11, 0x8 ;  /* 0x000000080b0b7836 */ /* 0x000fc60000000000 */
[----:B------:R-:W-:Y:S01]  /*0ed0*/  IADD3.X R6, PT, PT, RZ, R6, RZ, P2, !PT ;  /* 0x00000006ff067210 */ /* 0x000fe200017fe4ff */
[----:B--2---:R-:W-:-:S05]  /*0ee0*/  FFMA R21, R18, R23, R21 ;  /* 0x0000001712157223 */ /* 0x004fca0000000015 */
[----:B------:R0:W-:Y:S01]  /*0ef0*/  STG.E desc[UR4][R16.64+0x4], R21 ;  /* 0x0000041510007986 */ /* 0x0001e2000c101904 */
[----:B------:R-:W-:Y:S05]  /*0f00*/  @P0 BRA `(.L_x_8) ;  /* 0xfffffff800a40947 */ /* 0x000fea000383ffff */
.L_x_7:
[----:B------:R-:W-:Y:S05]  /*0f10*/  BSYNC.RECONVERGENT B0 ;  /* 0x0000000000007941 */ /* 0x000fea0003800200 */
.L_x_6:
[----:B------:R-:W-:Y:S05]  /*0f20*/  @!P1 EXIT ;  /* 0x000000000000994d */ /* 0x000fea0003800000 */
[----:B-----5:R-:W-:-:S04]  /*0f30*/  IMAD.WIDE.U32 R8, R7, 0x10, R4 ;  /* 0x0000001007087825 */ /* 0x020fc800078e0004 */
[----:B------:R-:W-:Y:S01]  /*0f40*/  IMAD.WIDE.U32 R4, R7, 0x4, RZ ;  /* 0x0000000407047825 */ /* 0x000fe200078e00ff */
[----:B------:R-:W-:-:S03]  /*0f50*/  IADD3 R6, P0, PT, R8, 0x8, RZ ;  /* 0x0000000808067810 */ /* 0x000fc60007f1e0ff */
[----:B------:R-:W-:Y:S02]  /*0f60*/  IMAD.MOV R0, RZ, RZ, -R0 ;  /* 0x000000ffff007224 */ /* 0x000fe400078e0a00 */
[----:B------:R-:W-:-:S08]  /*0f70*/  IMAD.X R7, RZ, RZ, R9, P0 ;  /* 0x000000ffff077224 */ /* 0x000fd000000e0609 */
.L_x_9:
[----:B------:R-:W2:Y:S04]  /*0f80*/  LDG.E.64 R8, desc[UR4][R2.64+0x20] ;  /* 0x0000200402087981 */ /* 0x000ea8000c1e1b00 */
[----:B-1----:R-:W3:Y:S04]  /*0f90*/  LDG.E.64 R10, desc[UR4][R6.64] ;  /* 0x00000004060a7981 */ /* 0x002ee8000c1e1b00 */
        /* <DEDUP_REMOVED lines=11> */
[----:B--2---:R-:W-:-:S03]  /*1050*/  IADD3 R8, P0, PT, R8, R4, RZ ;  /* 0x0000000408087210 */ /* 0x004fc60007f1e0ff */
[----:B---3--:R-:W2:Y:S02]  /*1060*/  LDG.E R15, desc[UR4][R14.64] ;  /* 0x000000040e0f7981 */ /* 0x008ea4000c1e1900 */
[----:B------:R-:W-:Y:S02]  /*1070*/  IMAD.X R9, R9, 0x1, R5, P0 ;  /* 0x0000000109097824 */ /* 0x000fe400000e0605 */
[----:B----4-:R-:W2:Y:S04]  /*1080*/  LDG.E R11, desc[UR4][R16.64+0x4] ;  /* 0x00000404100b7981 */ /* 0x010ea8000c1e1900 */
[----:B------:R-:W2:Y:S01]  /*1090*/  LDG.E R8, desc[UR4][R8.64] ;  /* 0x0000000408087981 */ /* 0x000ea2000c1e1900 */
[----:B------:R-:W-:-:S05]  /*10a0*/  VIADD R0, R0, 0x1 ;  /* 0x0000000100007836 */ /* 0x000fca0000000000 */
[----:B------:R-:W-:Y:S02]  /*10b0*/  ISETP.NE.AND P0, PT, R0, RZ, PT ;  /* 0x000000ff0000720c */ /* 0x000fe40003f05270 */
[----:B------:R-:W-:Y:S02]  /*10c0*/  IADD3 R4, P2, PT, R4, 0x4, RZ ;  /* 0x0000000404047810 */ /* 0x000fe40007f5e0ff */
[----:B------:R-:W-:-:S03]  /*10d0*/  IADD3 R6, P1, PT, R6, 0x10, RZ ;  /* 0x0000001006067810 */ /* 0x000fc60007f3e0ff */
[----:B------:R-:W-:Y:S01]  /*10e0*/  IMAD.X R5, RZ, RZ, R5, P2 ;  /* 0x000000ffff057224 */ /* 0x000fe200010e0605 */
[----:B------:R-:W-:Y:S01]  /*10f0*/  IADD3.X R7, PT, PT, RZ, R7, RZ, P1, !PT ;  /* 0x00000007ff077210 */ /* 0x000fe20000ffe4ff */
[----:B--2---:R-:W-:-:S05]  /*1100*/  FFMA R11, R8, R15, R11 ;  /* 0x0000000f080b7223 */ /* 0x004fca000000000b */
[----:B------:R1:W-:Y:S01]  /*1110*/  STG.E desc[UR4][R16.64+0x4], R11 ;  /* 0x0000040b10007986 */ /* 0x0003e2000c101904 */
[----:B------:R-:W-:Y:S05]  /*1120*/  @P0 BRA `(.L_x_9) ;  /* 0xfffffffc00940947 */ /* 0x000fea000383ffff */
[----:B------:R-:W-:Y:S05]  /*1130*/  EXIT ;  /* 0x000000000000794d */ /* 0x000fea0003800000 */
.L_x_10:
[----:B------:R-:W-:-:S00]  /*1140*/  BRA `(.L_x_10) ;  /* 0xfffffffc00fc7947 */ /* 0x000fc0000383ffff */
[----:B------:R-:W-:-:S00]  /*1150*/  NOP ;  /* 0x0000000000007918 */ /* 0x000fc00000000000 */
        /* <DEDUP_REMOVED lines=10> */
.L_x_38:


//--------------------- .text._Z9updateValPPP4node --------------------------
	.section	.text._Z9updateValPPP4node,"ax",@progbits
	.align	128
        .global         _Z9updateValPPP4node
        .type           _Z9updateValPPP4node,@function
        .size           _Z9updateValPPP4node,(.L_x_39 - _Z9updateValPPP4node)
        .other          _Z9updateValPPP4node,@"STO_CUDA_ENTRY STV_DEFAULT"
_Z9updateValPPP4node:
.text._Z9updateValPPP4node:
[----:B------:R-:W-:Y:S08]  /*0000*/  LDC R1, c[0x0][0x37c] ;  /* 0x0000df00ff017b82 */ /* 0x000ff00000000800 */
[----:B------:R-:W0:Y:S01]  /*0010*/  LDC.64 R2, c[0x0][0x380] ;  /* 0x0000e000ff027b82 */ /* 0x000e220000000a00 */
[----:B------:R-:W0:Y:S02]  /*0020*/  LDCU.64 UR4, c[0x0][0x358] ;  /* 0x00006b00ff0477ac */ /* 0x000e240008000a00 */
[----:B0-----:R-:W2:Y:S01]  /*0030*/  LDG.E.64 R2, desc[UR4][R2.64] ;  /* 0x0000000402027981 */ /* 0x001ea2000c1e1b00 */
[----:B------:R-:W2:Y:S02]  /*0040*/  S2R R5, SR_TID.X ;  /* 0x0000000000057919 */ /* 0x000ea40000002100 */
[----:B--2---:R-:W-:-:S06]  /*0050*/  IMAD.WIDE.U32 R4, R5, 0x8, R2 ;  /* 0x0000000805047825 */ /* 0x004fcc00078e0002 */
[----:B------:R-:W2:Y:S04]  /*0060*/  LDG.E.64 R4, desc[UR4][R4.64] ;  /* 0x0000000404047981 */ /* 0x000ea8000c1e1b00 */
[----:B--2---:R-:W2:Y:S01]  /*0070*/  LDG.E.64 R6, desc[UR4][R4.64+0x38] ;  /* 0x0000380404067981 */ /* 0x004ea2000c1e1b00 */
[----:B------:R-:W-:Y:S01]  /*0080*/  BSSY.RECONVERGENT B0, `(.L_x_11) ;  /* 0x0000075000007945 */ /* 0x000fe20003800200 */
[----:B------:R-:W-:Y:S02]  /*0090*/  IMAD.MOV.U32 R25, RZ, RZ, RZ ;  /* 0x000000ffff197224 */ /* 0x000fe400078e00ff */
[----:B--2---:R-:W-:-:S05]  /*00a0*/  IMAD.IADD R6, R6, 0x1, R7 ;  /* 0x0000000106067824 */ /* 0x004fca00078e0207 */
[----:B------:R-:W-:-:S04]  /*00b0*/  IADD3 R7, PT, PT, R6, -0x2, RZ ;  /* 0xfffffffe06077810 */ /* 0x000fc80007ffe0ff */
[----:B------:R-:W-:-:S13]  /*00c0*/  ISETP.GE.AND P0, PT, R7, 0x1, PT ;  /* 0x000000010700780c */ /* 0x000fda0003f06270 */
[----:B------:R-:W-:Y:S05]  /*00d0*/  @!P0 BRA `(.L_x_12) ;  /* 0x0000000400bc8947 */ /* 0x000fea0003800000 */
[----:B------:R0:W5:Y:S01]  /*00e0*/  LDG.E.64 R2, desc[UR4][R4.64+0x28] ;  /* 0x0000280404027981 */ /* 0x000162000c1e1b00 */
[----:B------:R-:W-:Y:S01]  /*00f0*/  IADD3 R6, PT, PT, R6, -0x3, RZ ;  /* 0xfffffffd06067810 */ /* 0x000fe20007ffe0ff */
[----:B------:R-:W-:Y:S01]  /*0100*/  BSSY.RECONVERGENT B1, `(.L_x_13) ;  /* 0x0000050000017945 */ /* 0x000fe20003800200 */
[----:B------:R-:W-:Y:S01]  /*0110*/  LOP3.LUT R0, R7, 0x3, RZ, 0xc0, !PT ;  /* 0x0000000307007812 */ /* 0x000fe200078ec0ff */
[----:B------:R-:W-:Y:S01]  /*0120*/  HFMA2 R19, -RZ, RZ, 0, 0 ;  /* 0x00000000ff137431 */ /* 0x000fe200000001ff */
[----:B------:R-:W-:Y:S01]  /*0130*/  ISETP.GE.U32.AND P1, PT, R6, 0x3, PT ;  /* 0x000000030600780c */ /* 0x000fe20003f26070 */
[----:B------:R-:W-:Y:S01]  /*0140*/  IMAD.MOV.U32 R25, RZ, RZ, RZ ;  /* 0x000000ffff197224 */ /* 0x000fe200078e00ff */
[----:B------:R-:W-:-:S11]  /*0150*/  ISETP.NE.AND P0, PT, R0, RZ, PT ;  /* 0x000000ff0000720c */ /* 0x000fd60003f05270 */
[----:B0-----:R-:W-:Y:S05]  /*0160*/  @!P1 BRA `(.L_x_14) ;  /* 0x0000000400249947 */ /* 0x001fea0003800000 */
[----:B------:R-:W-:Y:S01]  /*0170*/  LOP3.LUT R19, R7, 0x7ffffffc, RZ, 0xc0, !PT ;  /* 0x7ffffffc07137812 */ /* 0x000fe200078ec0ff */
[----:B------:R-:W-:Y:S01]  /*0180*/  IMAD.MOV.U32 R25, RZ, RZ, RZ ;  /* 0x000000ffff197224 */ /* 0x000fe200078e00ff */
[----:B------:R-:W-:Y:S01]  /*0190*/  MOV R17, RZ ;  /* 0x000000ff00117202 */ /* 0x000fe20000000f00 */
[----:B------:R-:W-:Y:S01]  /*01a0*/  IMAD.MOV.U32 R23, RZ, RZ, RZ ;  /* 0x000000ffff177224 */ /* 0x000fe200078e00ff */
[----:B------:R-:W-:Y:S01]  /*01b0*/  MOV R21, RZ ;  /* 0x000000ff00157202 */ /* 0x000fe20000000f00 */
[----:B------:R-:W-:-:S07]  /*01c0*/  IMAD.MOV R18, RZ, RZ, -R19 ;  /* 0x000000ffff127224 */ /* 0x000fce00078e0a13 */
.L_x_15:
[----:B------:R-:W2:Y:S01]  /*01d0*/  LDG.E.64 R12, desc[UR4][R4.64+0x8] ;  /* 0x00000804040c7981 */ /* 0x000ea2000c1e1b00 */
[----:B-----5:R-:W-:-:S05]  /*01e0*/  IMAD.WIDE.U32 R6, R17, 0x8, R2 ;  /* 0x0000000811067825 */ /* 0x020fca00078e0002 */
[----:B0-----:R-:W3:Y:S04]  /*01f0*/  LDG.E.64 R10, desc[UR4][R6.64] ;  /* 0x00000004060a7981 */ /* 0x001ee8000c1e1b00 */
[----:B------:R-:W4:Y:S01]  /*0200*/  LDG.E.64 R8, desc[UR4][R6.64+0x8] ;  /* 0x0000080406087981 */ /* 0x000f22000c1e1b00 */
[----:B--2---:R-:W-:-:S04]  /*0210*/  IADD3 R26, P1, PT, R12, R23, RZ ;  /* 0x000000170c1a7210 */ /* 0x004fc80007f3e0ff */
[----:B------:R-:W-:Y:S02]  /*0220*/  IADD3.X R27, PT, PT, R13, R21, RZ, P1, !PT ;  /* 0x000000150d1b7210 */ /* 0x000fe40000ffe4ff */
[----:B------:R-:W2:Y:S04]  /*0230*/  LDG.E.64 R12, desc[UR4][R4.64+0x10] ;  /* 0x00001004040c7981 */ /* 0x000ea8000c1e1b00 */
[----:B------:R-:W2:Y:S04]  /*0240*/  LDG.E R26, desc[UR4][R26.64] ;  /* 0x000000041a1a7981 */ /* 0x000ea8000c1e1900 */
[----:B---3--:R-:W3:Y:S04]  /*0250*/  LDG.E R11, desc[UR4][R10.64] ;  /* 0x000000040a0b7981 */ /* 0x008ee8000c1e1900 */
[----:B----4-:R-:W4:Y:S01]  /*0260*/  LDG.E R9, desc[UR4][R8.64] ;  /* 0x0000000408097981 */ /* 0x010f22000c1e1900 */
[----:B--2---:R-:W-:Y:S01]  /*0270*/  IADD3 R12, P1, PT, R12, R23, RZ ;  /* 0x000000170c0c7210 */ /* 0x004fe20007f3e0ff */
[----:B---3--:R-:W-:-:S04]  /*0280*/  FMUL R20, R26, R11 ;  /* 0x0000000b1a147220 */ /* 0x008fc80000400000 */
[----:B------:R-:W-:Y:S02]  /*0290*/  IMAD.X R13, R13, 0x1, R21, P1 ;  /* 0x000000010d0d7824 */ /* 0x000fe400008e0615 */
[----:B----4-:R-:W-:-:S05]  /*02a0*/  FMUL R20, R20, R9 ;  /* 0x0000000914147220 */ /* 0x010fca0000400000 */
[----:B------:R0:W-:Y:S04]  /*02b0*/  STG.E desc[UR4][R12.64], R20 ;  /* 0x000000140c007986 */ /* 0x0001e8000c101904 */
[----:B------:R-:W2:Y:S04]  /*02c0*/  LDG.E.64 R28, desc[UR4][R4.64+0x8] ;  /* 0x00000804041c7981 */ /* 0x000ea8000c1e1b00 */
[----:B------:R-:W3:Y:S04]  /*02d0*/  LDG.E.64 R14, desc[UR4][R6.64+0x10] ;  /* 0x00001004060e7981 */ /* 0x000ee8000c1e1b00 */
[----:B------:R-:W4:Y:S04]  /*02e0*/  LDG.E.64 R26, desc[UR4][R6.64+0x18] ;  /* 0x00001804061a7981 */ /* 0x000f28000c1e1b00 */
[----:B------:R-:W4:Y:S01]  /*02f0*/  LDG.E.64 R8, desc[UR4][R4.64+0x10] ;  /* 0x0000100404087981 */ /* 0x000f22000c1e1b00 */
[----:B--2---:R-:W-:-:S04]  /*0300*/  IADD3 R10, P1, PT, R28, R23, RZ ;  /* 0x000000171c0a7210 */ /* 0x004fc80007f3e0ff */
[----:B------:R-:W-:Y:S01]  /*0310*/  IADD3.X R11, PT, PT, R29, R21, RZ, P1, !PT ;  /* 0x000000151d0b7210 */ /* 0x000fe20000ffe4ff */
[----:B---3--:R-:W2:Y:S04]  /*0320*/  LDG.E R15, desc[UR4][R14.64] ;  /* 0x000000040e0f7981 */ /* 0x008ea8000c1e1900 */
[----:B------:R-:W2:Y:S04]  /*0330*/  LDG.E R10, desc[UR4][R10.64+0x4] ;  /* 0x000004040a0a7981 */ /* 0x000ea8000c1e1900 */
[----:B----4-:R-:W3:Y:S01]  /*0340*/  LDG.E R27, desc[UR4][R26.64] ;  /* 0x000000041a1b7981 */ /* 0x010ee2000c1e1900 */
[----:B------:R-:W-:-:S05]  /*0350*/  IADD3 R28, P1, PT, R8, R23, RZ ;  /* 0x00000017081c7210 */ /* 0x000fca0007f3e0ff */
[----:B------:R-:W-:Y:S02]  /*0360*/  IMAD.X R29, R9, 0x1, R21, P1 ;  /* 0x00000001091d7824 */ /* 0x000fe400008e0615 */
[----:B--2---:R-:W-:-:S04]  /*0370*/  FMUL R16, R10, R15 ;  /* 0x0000000f0a107220 */ /* 0x004fc80000400000 */
[----:B---3--:R-:W-:-:S05]  /*0380*/  FMUL R16, R16, R27 ;  /* 0x0000001b10107220 */ /* 0x008fca0000400000 */
[----:B------:R-:W-:Y:S04]  /*0390*/  STG.E desc[UR4][R28.64+0x4], R16 ;  /* 0x000004101c007986 */ /* 0x000fe8000c101904 */
[----:B0-----:R-:W2:Y:S04]  /*03a0*/  LDG.E.64 R12, desc[UR4][R4.64+0x8] ;  /* 0x00000804040c7981 */ /* 0x001ea8000c1e1b00 */
        /* <DEDUP_REMOVED lines=12> */
[----:B------:R0:W-:Y:S04]  /*0470*/  STG.E desc[UR4][R26.64+0x8], R22 ;  /* 0x000008161a007986 */ /* 0x0001e8000c101904 */
[----:B------:R-:W2:Y:S04]  /*0480*/  LDG.E.64 R14, desc[UR4][R4.64+0x8] ;  /* 0x00000804040e7981 */ /* 0x000ea8000c1e1b00 */
[----:B------:R-:W3:Y:S04]  /*0490*/  LDG.E.64 R12, desc[UR4][R6.64+0x38] ;  /* 0x00003804060c7981 */ /* 0x000ee8000c1e1b00 */
[----:B0-----:R-:W4:Y:S04]  /*04a0*/  LDG.E.64 R26, desc[UR4][R6.64+0x30] ;  /* 0x00003004061a7981 */ /* 0x001f28000c1e1b00 */
[----:B------:R-:W4:Y:S01]  /*04b0*/  LDG.E.64 R8, desc[UR4][R4.64+0x10] ;  /* 0x0000100404087981 */ /* 0x000f22000c1e1b00 */
[----:B--2---:R-:W-:-:S04]  /*04c0*/  IADD3 R14, P1, PT, R14, R23, RZ ;  /* 0x000000170e0e7210 */ /* 0x004fc80007f3e0ff */
[----:B------:R-:W-:Y:S01]  /*04d0*/  IADD3.X R15, PT, PT, R15, R21, RZ, P1, !PT ;  /* 0x000000150f0f7210 */ /* 0x000fe20000ffe4ff */
[----:B---3--:R-:W2:Y:S04]  /*04e0*/  LDG.E R12, desc[UR4][R12.64] ;  /* 0x000000040c0c7981 */ /* 0x008ea8000c1e1900 */
[----:B----4-:R-:W3:Y:S04]  /*04f0*/  LDG.E R11, desc[UR4][R26.64] ;  /* 0x000000041a0b7981 */ /* 0x010ee8000c1e1900 */
[----:B------:R-:W3:Y:S01]  /*0500*/  LDG.E R14, desc[UR4][R14.64+0xc] ;  /* 0x00000c040e0e7981 */ /* 0x000ee2000c1e1900 */
[----:B------:R-:W-:-:S05]  /*0510*/  IADD3 R8, P1, PT, R8, R23, RZ ;  /* 0x0000001708087210 */ /* 0x000fca0007f3e0ff */
[----:B------:R-:W-:Y:S01]  /*0520*/  IMAD.X R9, R9, 0x1, R21, P1 ;  /* 0x0000000109097824 */ /* 0x000fe200008e0615 */
[----:B------:R-:W-:Y:S01]  /*0530*/  IADD3 R18, PT, PT, R18, 0x4, RZ ;  /* 0x0000000412127810 */ /* 0x000fe20007ffe0ff */
[----:B------:R-:W-:-:S03]  /*0540*/  FADD R25, R20, R25 ;  /* 0x0000001914197221 */ /* 0x000fc60000000000 */
[----:B------:R-:W-:Y:S01]  /*0550*/  ISETP.NE.AND P1, PT, R18, RZ, PT ;  /* 0x000000ff1200720c */ /* 0x000fe20003f25270 */
[----:B------:R-:W-:Y:S01]  /*0560*/  FADD R25, R25, R16 ;  /* 0x0000001019197221 */ /* 0x000fe20000000000 */
[----:B------:R-:W-:-:S03]  /*0570*/  IADD3 R23, P2, PT, R23, 0x10, RZ ;  /* 0x0000001017177810 */ /* 0x000fc60007f5e0ff */
[----:B------:R-:W-:Y:S01]  /*0580*/  FADD R25, R25, R22 ;  /* 0x0000001619197221 */ /* 0x000fe20000000000 */
[----:B------:R-:W-:Y:S01]  /*0590*/  VIADD R17, R17, 0x8 ;  /* 0x0000000811117836 */ /* 0x000fe20000000000 */
[----:B------:R-:W-:Y:S01]  /*05a0*/  IADD3.X R21, PT, PT, RZ, R21, RZ, P2, !PT ;  /* 0x00000015ff157210 */ /* 0x000fe200017fe4ff */
[----:B---3--:R-:W-:-:S04]  /*05b0*/  FMUL R11, R14, R11 ;  /* 0x0000000b0e0b7220 */ /* 0x008fc80000400000 */
[----:B--2---:R-:W-:-:S05]  /*05c0*/  FMUL R11, R11, R12 ;  /* 0x0000000c0b0b7220 */ /* 0x004fca0000400000 */
[----:B------:R0:W-:Y:S01]  /*05d0*/  STG.E desc[UR4][R8.64+0xc], R11 ;  /* 0x00000c0b08007986 */ /* 0x0001e2000c101904 */
[----:B------:R-:W-:Y:S01]  /*05e0*/  FADD R25, R25, R11 ;  /* 0x0000000b19197221 */ /* 0x000fe20000000000 */
[----:B------:R-:W-:Y:S06]  /*05f0*/  @P1 BRA `(.L_x_15) ;  /* 0xfffffff800f41947 */ /* 0x000fec000383ffff */
.L_x_14:
[----:B------:R-:W-:Y:S05]  /*0600*/  BSYNC.RECONVERGENT B1 ;  /* 0x0000000000017941 */ /* 0x000fea0003800200 */
.L_x_13:
[----:B------:R-:W-:Y:S05]  /*0610*/  @!P0 BRA `(.L_x_12) ;  /* 0x00000000006c8947 */ /* 0x000fea0003800000 */
[----:B-----5:R-:W-:Y:S01]  /*0620*/  IMAD.WIDE.U32 R2, R19, 0x10, R2 ;  /* 0x0000001013027825 */ /* 0x020fe200078e0002 */
[----:B------:R-:W-:-:S03]  /*0630*/  IADD3 R0, PT, PT, -R0, RZ, RZ ;  /* 0x000000ff00007210 */ /* 0x000fc60007ffe1ff */
[----:B------:R-:W-:Y:S01]  /*0640*/  IMAD.WIDE.U32 R6, R19, 0x4, RZ ;  /* 0x0000000413067825 */ /* 0x000fe200078e00ff */
[----:B------:R-:W-:-:S05]  /*0650*/  IADD3 R2, P0, PT, R2, 0x8, RZ ;  /* 0x0000000802027810 */ /* 0x000fca0007f1e0ff */
[----:B------:R-:W-:-:S08]  /*0660*/  IMAD.X R3, RZ, RZ, R3, P0 ;  /* 0x000000ffff037224 */ /* 0x000fd000000e0603 */
.L_x_16:
[----:B0-----:R-:W2:Y:S04]  /*0670*/  LDG.E.64 R8, desc[UR4][R4.64+0x8] ;  /* 0x0000080404087981 */ /* 0x001ea8000c1e1b00 */
[----:B------:R-:W3:Y:S04]  /*0680*/  LDG.E.64 R10, desc[UR4][R2.64+-0x8] ;  /* 0xfffff804020a7981 */ /* 0x000ee8000c1e1b00 */
[----:B------:R-:W4:Y:S01]  /*0690*/  LDG.E.64 R12, desc[UR4][R2.64] ;  /* 0x00000004020c7981 */ /* 0x000f22000c1e1b00 */
[----:B--2---:R-:W-:-:S03]  /*06a0*/  IADD3 R14, P0, PT, R8, R6, RZ ;  /* 0x00000006080e7210 */ /* 0x004fc60007f1e0ff */
[----:B---3--:R-:W2:Y:S02]  /*06b0*/  LDG.E R11, desc[UR4][R10.64] ;  /* 0x000000040a0b7981 */ /* 0x008ea4000c1e1900 */
[----:B------:R-:W-:Y:S02]  /*06c0*/  IMAD.X R15, R9, 0x1, R7, P0 ;  /* 0x00000001090f7824 */ /* 0x000fe400000e0607 */
[----:B------:R-:W3:Y:S04]  /*06d0*/  LDG.E.64 R8, desc[UR4][R4.64+0x10] ;  /* 0x0000100404087981 */ /* 0x000ee8000c1e1b00 */
[----:B------:R-:W2:Y:S04]  /*06e0*/  LDG.E R14, desc[UR4][R14.64] ;  /* 0x000000040e0e7981 */ /* 0x000ea8000c1e1900 */
[----:B----4-:R-:W4:Y:S01]  /*06f0*/  LDG.E R13, desc[UR4][R12.64] ;  /* 0x000000040c0d7981 */ /* 0x010f22000c1e1900 */
[----:B------:R-:W-:Y:S01]  /*0700*/  VIADD R0, R0, 0x1 ;  /* 0x0000000100007836 */ /* 0x000fe20000000000 */
[----:B------:R-:W-:-:S04]  /*0710*/  IADD3 R2, P1, PT, R2, 0x10, RZ ;  /* 0x0000001002027810 */ /* 0x000fc80007f3e0ff */
[----:B------:R-:W-:Y:S02]  /*0720*/  IADD3.X R3, PT, PT, RZ, R3, RZ, P1, !PT ;  /* 0x00000003ff037210 */ /* 0x000fe40000ffe4ff */
[----:B---3--:R-:W-:Y:S01]  /*0730*/  IADD3 R8, P0, PT, R8, R6, RZ ;  /* 0x0000000608087210 */ /* 0x008fe20007f1e0ff */
[----:B--2---:R-:W-:-:S03]  /*0740*/  FMUL R16, R14, R11 ;  /* 0x0000000b0e107220 */ /* 0x004fc60000400000 */
[----:B------:R-:W-:Y:S01]  /*0750*/  IADD3.X R9, PT, PT, R9, R7, RZ, P0, !PT ;  /* 0x0000000709097210 */ /* 0x000fe200007fe4ff */
[----:B----4-:R-:W-:-:S05]  /*0760*/  FMUL R16, R16, R13 ;  /* 0x0000000d10107220 */ /* 0x010fca0000400000 */
[----:B------:R1:W-:Y:S01]  /*0770*/  STG.E desc[UR4][R8.64], R16 ;  /* 0x0000001008007986 */ /* 0x0003e2000c101904 */
[----:B------:R-:W-:Y:S02]  /*0780*/  ISETP.NE.AND P0, PT, R0, RZ, PT ;  /* 0x000000ff0000720c */ /* 0x000fe40003f05270 */
[----:B------:R-:W-:Y:S01]  /*0790*/  IADD3 R6, P2, PT, R6, 0x4, RZ ;  /* 0x0000000406067810 */ /* 0x000fe20007f5e0ff */
[----:B------:R-:W-:-:S04]  /*07a0*/  FADD R25, R16, R25 ;  /* 0x0000001910197221 */ /* 0x000fc80000000000 */
[----:B------:R-:W-:-:S06]  /*07b0*/  IMAD.X R7, RZ, RZ, R7, P2 ;  /* 0x000000ffff077224 */ /* 0x000fcc00010e0607 */
[----:B-1----:R-:W-:Y:S05]  /*07c0*/  @P0 BRA `(.L_x_16) ;  /* 0xfffffffc00a80947 */ /* 0x002fea000383ffff */
.L_x_12:
[----:B------:R-:W-:Y:S05]  /*07d0*/  BSYNC.RECONVERGENT B0 ;  /* 0x0000000000007941 */ /* 0x000fea0003800200 */
.L_x_11:
[----:B------:R-:W-:Y:S01]  /*07e0*/  STG.E desc[UR4][R4.64], R25 ;  /* 0x0000001904007986 */ /* 0x000fe2000c101904 */
[----:B------:R-:W-:Y:S05]  /*07f0*/  EXIT ;  /* 0x000000000000794d */ /* 0x000fea0003800000 */
.L_x_17:
        /* <DEDUP_REMOVED lines=16> */
.L_x_39:


//--------------------- .text._Z5inputPPP4nodePc  --------------------------
	.section	.text._Z5inputPPP4nodePc,"ax",@progbits
	.align	128
        .global         _Z5inputPPP4nodePc
        .type           _Z5inputPPP4nodePc,@function
        .size           _Z5inputPPP4nodePc,(.L_x_40 - _Z5inputPPP4nodePc)
        .other          _Z5inputPPP4nodePc,@"STO_CUDA_ENTRY STV_DEFAULT"
_Z5inputPPP4nodePc:
.text._Z5inputPPP4nodePc:
[----:B------:R-:W-:Y:S08]  /*0000*/  LDC R1, c[0x0][0x37c] ;  /* 0x0000df00ff017b82 */ /* 0x000ff00000000800 */
[----:B------:R-:W0:Y:S01]  /*0010*/  LDC.64 R2, c[0x0][0x380] ;  /* 0x0000e000ff027b82 */ /* 0x000e220000000a00 */
[----:B------:R-:W0:Y:S01]  /*0020*/  LDCU.64 UR4, c[0x0][0x358] ;  /* 0x00006b00ff0477ac */ /* 0x000e220008000a00 */
[----:B------:R-:W1:Y:S01]  /*0030*/  S2R R5, SR_TID.X ;  /* 0x0000000000057919 */ /* 0x000e620000002100 */
[----:B------:R-:W1:Y:S01]  /*0040*/  LDCU.64 UR6, c[0x0][0x388] ;  /* 0x00007100ff0677ac */ /* 0x000e620008000a00 */
[----:B0-----:R-:W2:Y:S01]  /*0050*/  LDG.E.64 R2, desc[UR4][R2.64] ;  /* 0x0000000402027981 */ /* 0x001ea2000c1e1b00 */
[----:B-1----:R-:W-:-:S04]  /*0060*/  IADD3 R6, P0, PT, R5, UR6, RZ ;  /* 0x0000000605067c10 */ /* 0x002fc8000ff1e0ff */
[----:B------:R-:W-:-:S05]  /*0070*/  IADD3.X R7, PT, PT, RZ, UR7, RZ, P0, !PT ;  /* 0x00000007ff077c10 */ /* 0x000fca00087fe4ff */
[----:B------:R-:W3:Y:S01]  /*0080*/  LDG.E.S8 R6, desc[UR4][R6.64] ;  /* 0x0000000406067981 */ /* 0x000ee2000c1e1300 */
[----:B--2---:R-:W-:-:S06]  /*0090*/  IMAD.WIDE.U32 R4, R5, 0x8, R2 ;  /* 0x0000000805047825 */ /* 0x004fcc00078e0002 */
[----:B------:R-:W2:Y:S01]  /*00a0*/  LDG.E.64 R4, desc[UR4][R4.64] ;  /* 0x0000000404047981 */ /* 0x000ea2000c1e1b00 */
[----:B---3--:R-:W2:Y:S03]  /*00b0*/  I2F.S16 R9, R6 ;  /* 0x0000000600097306 */ /* 0x008ea60000101400 */
[----:B--2---:R-:W-:Y:S01]  /*00c0*/  STG.E desc[UR4][R4.64], R9 ;  /* 0x0000000904007986 */ /* 0x004fe2000c101904 */
[----:B------:R-:W-:Y:S05]  /*00d0*/  EXIT ;  /* 0x000000000000794d */ /* 0x000fea0003800000 */
.L_x_18:
        /* <DEDUP_REMOVED lines=10> */
.L_x_40:


//--------------------- .text._Z10createNodePiPP4nodePfPS2_S_ --------------------------
	.section	.text._Z10createNodePiPP4nodePfPS2_S_,"ax",@progbits
	.align	128
        .global         _Z10createNodePiPP4nodePfPS2_S_
        .type           _Z10createNodePiPP4nodePfPS2_S_,@function
        .size           _Z10createNodePiPP4nodePfPS2_S_,(.L_x_37 - _Z10createNodePiPP4nodePfPS2_S_)
        .other          _Z10createNodePiPP4nodePfPS2_S_,@"STO_CUDA_ENTRY STV_DEFAULT"
_Z10createNodePiPP4nodePfPS2_S_:
.text._Z10createNodePiPP4nodePfPS2_S_:
[----:B------:R-:W-:Y:S08]  /*0000*/  LDC R1, c[0x0][0x37c] ;  /* 0x0000df00ff017b82 */ /* 0x000ff00000000800 */
[----:B------:R-:W0:Y:S01]  /*0010*/  LDC.64 R8, c[0x0][0x380] ;  /* 0x0000e000ff087b82 */ /* 0x000e220000000a00 */
[----:B------:R-:W0:Y:S07]  /*0020*/  LDCU.64 UR12, c[0x0][0x358] ;  /* 0x00006b00ff0c77ac */ /* 0x000e2e0008000a00 */
[----:B------:R-:W1:Y:S08]  /*0030*/  LDC R3, c[0x0][0x360] ;  /* 0x0000d800ff037b82 */ /* 0x000e700000000800 */
[----:B------:R-:W2:Y:S01]  /*0040*/  LDC.64 R20, c[0x0][0x388] ;  /* 0x0000e200ff147b82 */ /* 0x000ea20000000a00 */
[----:B0-----:R-:W3:Y:S07]  /*0050*/  LDG.E R0, desc[UR12][R8.64] ;  /* 0x0000000c08007981 */ /* 0x001eee000c1e1900 */
[----:B------:R-:W3:Y:S01]  /*0060*/  LDC R5, c[0x0][0x364] ;  /* 0x0000d900ff057b82 */ /* 0x000ee20000000800 */
[----:B------:R-:W0:Y:S01]  /*0070*/  S2R R18, SR_TID.X ;  /* 0x0000000000127919 */ /* 0x000e220000002100 */
[----:B------:R-:W0:Y:S01]  /*0080*/  S2R R19, SR_TID.Y ;  /* 0x0000000000137919 */ /* 0x000e220000002200 */
[C---:B---3--:R-:W-:Y:S01]  /*0090*/  IADD3 R7, PT, PT, R0.reuse, -R5, RZ ;  /* 0x8000000500077210 */ /* 0x048fe20007ffe0ff */
[----:B-1----:R-:W-:-:S04]  /*00a0*/  IMAD.IADD R4, R0, 0x1, -R3 ;  /* 0x0000000100047824 */ /* 0x002fc800078e0a03 */
[----:B------:R-:W-:-:S05]  /*00b0*/  IMAD R2, R0, R7, RZ ;  /* 0x0000000700027224 */ /* 0x000fca00078e02ff */
[----:B------:R-:W-:-:S05]  /*00c0*/  IADD3 R11, PT, PT, R4, R2, RZ ;  /* 0x00000002040b7210 */ /* 0x000fca0007ffe0ff */
[----:B--2---:R-:W-:-:S05]  /*00d0*/  IMAD.WIDE R20, R11, 0x8, R20 ;  /* 0x000000080b147825 */ /* 0x004fca00078e0214 */
[----:B------:R-:W2:Y:S01]  /*00e0*/  LDG.E.64 R16, desc[UR12][R20.64] ;  /* 0x0000000c14107981 */ /* 0x000ea2000c1e1b00 */
[----:B0-----:R-:W-:-:S04]  /*00f0*/  IMAD R6, R3, R19, R18 ;  /* 0x0000001303067224 */ /* 0x001fc800078e0212 */
[----:B--2---:R-:W-:-:S05]  /*0100*/  IMAD.WIDE.U32 R16, R6, 0x40, R16 ;  /* 0x0000004006107825 */ /* 0x004fca00078e0010 */
[----:B------:R-:W2:Y:S01]  /*0110*/  LD.E.64 R10, desc[UR12][R16.64+0x8] ;  /* 0x0000080c100a7980 */ /* 0x000ea2000c101b00 */
[C---:B------:R-:W-:Y:S01]  /*0120*/  IMAD.IADD R9, R4.reuse, 0x1, R7 ;  /* 0x0000000104097824 */ /* 0x040fe200078e0207 */
[C---:B------:R-:W-:Y:S01]  /*0130*/  LOP3.LUT P0, RZ, R7.reuse, R4, RZ, 0xfc, !PT ;  /* 0x0000000407ff7212 */ /* 0x040fe2000780fcff */
[----:B------:R-:W-:Y:S02]  /*0140*/  HFMA2 R25, -RZ, RZ, 0, 0 ;  /* 0x00000000ff197431 */ /* 0x000fe400000001ff */
[----:B------:R-:W-:Y:S01]  /*0150*/  VIADD R23, R4, 0x1 ;  /* 0x0000000104177836 */ /* 0x000fe20000000000 */
[----:B------:R-:W-:Y:S01]  /*0160*/  IADD3 R22, PT, PT, R7, 0x1, RZ ;  /* 0x0000000107167810 */ /* 0x000fe20007ffe0ff */
[----:B------:R0:W-:Y:S01]  /*0170*/  ST.E.64 desc[UR12][R16.64+0x30], R18 ;  /* 0x0000301210007985 */ /* 0x0001e2000c101b0c */
[----:B------:R-:W-:Y:S02]  /*0180*/  FSEL R24, RZ, 1, P0 ;  /* 0x3f800000ff187808 */ /* 0x000fe40000000000 */
[C---:B------:R-:W-:Y:S01]  /*0190*/  ISETP.GE.AND P0, PT, R9.reuse, 0x1, PT ;  /* 0x000000010900780c */ /* 0x040fe20003f06270 */
[----:B------:R0:W-:Y:S04]  /*01a0*/  ST.E.64 desc[UR12][R16.64+0x38], R22 ;  /* 0x0000381610007985 */ /* 0x0001e8000c101b0c */
[----:B------:R0:W-:Y:S01]  /*01b0*/  ST.E.64 desc[UR12][R16.64], R24 ;  /* 0x0000001810007985 */ /* 0x0001e2000c101b0c */
[----:B--2---:R-:W-:-:S05]  /*01c0*/  IMAD.WIDE R10, R9, 0x4, R10 ;  /* 0x00000004090a7825 */ /* 0x004fca00078e020a */
[----:B------:R0:W-:Y:S01]  /*01d0*/  ST.E.64 desc[UR12][R16.64+0x10], R10 ;  /* 0x0000100a10007985 */ /* 0x0001e2000c101b0c */
[----:B------:R-:W-:-:S05]  /*01e0*/  IMAD.WIDE R12, R9, 0x4, R10 ;  /* 0x00000004090c7825 */ /* 0x000fca00078e020a */
[----:B------:R0:W-:Y:S01]  /*01f0*/  ST.E.64 desc[UR12][R16.64+0x18], R12 ;  /* 0x0000180c10007985 */ /* 0x0001e2000c101b0c */
[----:B------:R-:W-:-:S05]  /*0200*/  IMAD.WIDE R14, R9, 0x4, R12 ;  /* 0x00000004090e7825 */ /* 0x000fca00078e020c */
[----:B------:R0:W-:Y:S01]  /*0210*/  ST.E.64 desc[UR12][R16.64+0x20], R14 ;  /* 0x0000200e10007985 */ /* 0x0001e2000c101b0c */
[----:B------:R-:W-:Y:S05]  /*0220*/  @!P0 BRA `(.L_x_19) ;  /* 0x0000000000e88947 */ /* 0x000fea0003800000 */
[----:B------:R-:W-:-:S05]  /*0230*/  I2FP.F32.U32 R8, R9 ;  /* 0x0000000900087245 */ /* 0x000fca0000201000 */
[----:B0-----:R-:W-:-:S05]  /*0240*/  VIADD R10, R8, 0x1800000 ;  /* 0x01800000080a7836 */ /* 0x001fca0000000000 */
[----:B------:R-:W-:-:S04]  /*0250*/  LOP3.LUT R10, R10, 0x7f800000, RZ, 0xc0, !PT ;  /* 0x7f8000000a0a7812 */ /* 0x000fc800078ec0ff */
[----:B------:R-:W-:-:S13]  /*0260*/  ISETP.GT.U32.AND P0, PT, R10, 0x1ffffff, PT ;  /* 0x01ffffff0a00780c */ /* 0x000fda0003f04070 */
[----:B------:R-:W-:Y:S05]  /*0270*/  @P0 BRA `(.L_x_20) ;  /* 0x00000000000c0947 */ /* 0x000fea0003800000 */
[----:B------:R-:W-:-:S07]  /*0280*/  MOV R10, 0x2a0 ;  /* 0x000002a0000a7802 */ /* 0x000fce0000000f00 */
[----:B------:R-:W-:Y:S05]  /*0290*/  CALL.REL.NOINC `($__internal_0_$__cuda_sm20_rcp_rn_f32_slowpath) ;  /* 0x0000001c00887944 */ /* 0x000fea0003c00000 */
[----:B------:R-:W-:Y:S05]  /*02a0*/  BRA `(.L_x_21) ;  /* 0x0000000000107947 */ /* 0x000fea0003800000 */
.L_x_20:
[----:B------:R-:W0:Y:S02]  /*02b0*/  MUFU.RCP R23, R8 ;  /* 0x0000000800177308 */ /* 0x000e240000001000 */
[----:B0-----:R-:W-:-:S04]  /*02c0*/  FFMA R10, R8, R23, -1 ;  /* 0xbf800000080a7423 */ /* 0x001fc80000000017 */
[----:B------:R-:W-:-:S04]  /*02d0*/  FADD.FTZ R10, -R10, -RZ ;  /* 0x800000ff0a0a7221 */ /* 0x000fc80000010100 */
[----:B------:R-:W-:-:S07]  /*02e0*/  FFMA R23, R23, R10, R23 ;  /* 0x0000000a17177223 */ /* 0x000fce0000000017 */
.L_x_21:
[----:B------:R-:W-:Y:S01]  /*02f0*/  IMAD R8, R0, -0x2, R5 ;  /* 0xfffffffe00087824 */ /* 0x000fe200078e0205 */
[----:B------:R-:W-:Y:S01]  /*0300*/  LOP3.LUT R22, R9, 0x3, RZ, 0xc0, !PT ;  /* 0x0000000309167812 */ /* 0x000fe200078ec0ff */
[----:B------:R-:W-:-:S03]  /*0310*/  IMAD.MOV.U32 R24, RZ, RZ, RZ ;  /* 0x000000ffff187224 */ /* 0x000fc600078e00ff */
[----:B------:R-:W-:Y:S02]  /*0320*/  IADD3 R8, PT, PT, R8, R3, RZ ;  /* 0x0000000308087210 */ /* 0x000fe40007ffe0ff */
[----:B------:R-:W-:Y:S02]  /*0330*/  ISETP.NE.AND P0, PT, R22, RZ, PT ;  /* 0x000000ff1600720c */ /* 0x000fe40003f05270 */
[----:B------:R-:W-:-:S13]  /*0340*/  ISETP.GT.U32.AND P1, PT, R8, -0x4, PT ;  /* 0xfffffffc0800780c */ /* 0x000fda0003f24070 */
[----:B------:R-:W-:Y:S05]  /*0350*/  @P1 BRA `(.L_x_22) ;  /* 0x0000000000641947 */ /* 0x000fea0003800000 */
[----:B------:R-:W-:Y:S01]  /*0360*/  LOP3.LUT R24, R9, 0x7ffffffc, RZ, 0xc0, !PT ;  /* 0x7ffffffc09187812 */ /* 0x000fe200078ec0ff */
[----:B------:R-:W-:Y:S01]  /*0370*/  UMOV UR4, URZ ;  /* 0x000000ff00047c82 */ /* 0x000fe20008000000 */
[----:B------:R-:W-:Y:S02]  /*0380*/  UMOV UR5, URZ ;  /* 0x000000ff00057c82 */ /* 0x000fe40008000000 */
[----:B------:R-:W-:-:S07]  /*0390*/  IADD3 R25, PT, PT, -R24, RZ, RZ ;  /* 0x000000ff18197210 */ /* 0x000fce0007ffe1ff */
.L_x_23:
[----:B0-----:R-:W2:Y:S02]  /*03a0*/  LD.E.64 R8, desc[UR12][R16.64+0x8] ;  /* 0x0000080c10087980 */ /* 0x001ea4000c101b00 */
[----:B--2---:R-:W-:-:S04]  /*03b0*/  IADD3 R10, P1, PT, R8, UR4, RZ ;  /* 0x00000004080a7c10 */ /* 0x004fc8000ff3e0ff */
[----:B------:R-:W-:-:S05]  /*03c0*/  IADD3.X R11, PT, PT, R9, UR5, RZ, P1, !PT ;  /* 0x00000005090b7c10 */ /* 0x000fca0008ffe4ff */
[----:B------:R0:W-:Y:S04]  /*03d0*/  ST.E desc[UR12][R10.64], R23 ;  /* 0x000000170a007985 */ /* 0x0001e8000c10190c */
[----:B------:R-:W2:Y:S02]  /*03e0*/  LD.E.64 R8, desc[UR12][R16.64+0x8] ;  /* 0x0000080c10087980 */ /* 0x000ea4000c101b00 */
[----:B--2---:R-:W-:-:S04]  /*03f0*/  IADD3 R12, P1, PT, R8, UR4, RZ ;  /* 0x00000004080c7c10 */ /* 0x004fc8000ff3e0ff */
[----:B------:R-:W-:-:S05]  /*0400*/  IADD3.X R13, PT, PT, R9, UR5, RZ, P1, !PT ;  /* 0x00000005090d7c10 */ /* 0x000fca0008ffe4ff */
[----:B------:R0:W-:Y:S04]  /*0410*/  ST.E desc[UR12][R12.64+0x4], R23 ;  /* 0x000004170c007985 */ /* 0x0001e8000c10190c */
[----:B------:R-:W2:Y:S02]  /*0420*/  LD.E.64 R8, desc[UR12][R16.64+0x8] ;  /* 0x0000080c10087980 */ /* 0x000ea4000c101b00 */
[----:B--2---:R-:W-:-:S04]  /*0430*/  IADD3 R14, P1, PT, R8, UR4, RZ ;  /* 0x00000004080e7c10 */ /* 0x004fc8000ff3e0ff */
[----:B------:R-:W-:-:S05]  /*0440*/  IADD3.X R15, PT, PT, R9, UR5, RZ, P1, !PT ;  /* 0x00000005090f7c10 */ /* 0x000fca0008ffe4ff */
[----:B------:R0:W-:Y:S04]  /*0450*/  ST.E desc[UR12][R14.64+0x8], R23 ;  /* 0x000008170e007985 */ /* 0x0001e8000c10190c */
[----:B------:R-:W2:Y:S01]  /*0460*/  LD.E.64 R8, desc[UR12][R16.64+0x8] ;  /* 0x0000080c10087980 */ /* 0x000ea2000c101b00 */
[----:B------:R-:W-:Y:S01]  /*0470*/  VIADD R25, R25, 0x4 ;  /* 0x0000000419197836 */ /* 0x000fe20000000000 */
[----:B--2---:R-:W-:Y:S01]  /*0480*/  IADD3 R8, P1, PT, R8, UR4, RZ ;  /* 0x0000000408087c10 */ /* 0x004fe2000ff3e0ff */
[----:B------:R-:W-:-:S03]  /*0490*/  UIADD3 UR4, UP0, UPT, UR4, 0x10, URZ ;  /* 0x0000001004047890 */ /* 0x000fc6000ff1e0ff */
[----:B------:R-:W-:Y:S01]  /*04a0*/  IADD3.X R9, PT, PT, R9, UR5, RZ, P1, !PT ;  /* 0x0000000509097c10 */ /* 0x000fe20008ffe4ff */
[----:B------:R-:W-:Y:S01]  /*04b0*/  UIADD3.X UR5, UPT, UPT, URZ, UR5, URZ, UP0, !UPT ;  /* 0x00000005ff057290 */ /* 0x000fe200087fe4ff */
[----:B------:R-:W-:-:S03]  /*04c0*/  ISETP.NE.AND P1, PT, R25, RZ, PT ;  /* 0x000000ff1900720c */ /* 0x000fc60003f25270 */
[----:B------:R0:W-:Y:S10]  /*04d0*/  ST.E desc[UR12][R8.64+0xc], R23 ;  /* 0x00000c1708007985 */ /* 0x0001f4000c10190c */
[----:B------:R-:W-:Y:S05]  /*04e0*/  @P1 BRA `(.L_x_23) ;  /* 0xfffffffc00ac1947 */ /* 0x000fea000383ffff */
.L_x_22:
[----:B------:R-:W-:Y:S05]  /*04f0*/  @!P0 BRA `(.L_x_19) ;  /* 0x0000000000348947 */ /* 0x000fea0003800000 */
[----:B0-----:R-:W-:Y:S01]  /*0500*/  IMAD.WIDE.U32 R8, R24, 0x4, RZ ;  /* 0x0000000418087825 */ /* 0x001fe200078e00ff */
[----:B------:R-:W-:-:S03]  /*0510*/  IADD3 R22, PT, PT, -R22, RZ, RZ ;  /* 0x000000ff16167210 */ /* 0x000fc60007ffe1ff */
[----:B------:R-:W-:Y:S01]  /*0520*/  IMAD.MOV.U32 R11, RZ, RZ, R8 ;  /* 0x000000ffff0b7224 */ /* 0x000fe200078e0008 */
[----:B------:R-:W-:-:S07]  /*0530*/  MOV R13, R9 ;  /* 0x00000009000d7202 */ /* 0x000fce0000000f00 */
.L_x_24:
[----:B-1----:R-:W2:Y:S01]  /*0540*/  LD.E.64 R8, desc[UR12][R16.64+0x8] ;  /* 0x0000080c10087980 */ /* 0x002ea2000c101b00 */
[----:B------:R-:W-:Y:S02]  /*0550*/  IADD3 R22, PT, PT, R22, 0x1, RZ ;  /* 0x0000000116167810 */ /* 0x000fe40007ffe0ff */
[----:B--2---:R-:W-:Y:S02]  /*0560*/  IADD3 R8, P0, PT, R8, R11, RZ ;  /* 0x0000000b08087210 */ /* 0x004fe40007f1e0ff */
[----:B------:R-:W-:-:S03]  /*0570*/  IADD3 R11, P1, PT, R11, 0x4, RZ ;  /* 0x000000040b0b7810 */ /* 0x000fc60007f3e0ff */
[--C-:B------:R-:W-:Y:S01]  /*0580*/  IMAD.X R9, R9, 0x1, R13.reuse, P0 ;  /* 0x0000000109097824 */ /* 0x100fe200000e060d */
[----:B------:R-:W-:Y:S01]  /*0590*/  ISETP.NE.AND P0, PT, R22, RZ, PT ;  /* 0x000000ff1600720c */ /* 0x000fe20003f05270 */
[----:B------:R-:W-:-:S03]  /*05a0*/  IMAD.X R13, RZ, RZ, R13, P1 ;  /* 0x000000ffff0d7224 */ /* 0x000fc600008e060d */
[----:B------:R1:W-:Y:S09]  /*05b0*/  ST.E desc[UR12][R8.64], R23 ;  /* 0x0000001708007985 */ /* 0x0003f2000c10190c */
[----:B------:R-:W-:Y:S05]  /*05c0*/  @P0 BRA `(.L_x_24) ;  /* 0xfffffffc00dc0947 */ /* 0x000fea000383ffff */
.L_x_19:
[----:B------:R-:W-:-:S13]  /*05d0*/  ISETP.GE.AND P0, PT, R7, 0x1, PT ;  /* 0x000000010700780c */ /* 0x000fda0003f06270 */
[----:B------:R-:W-:Y:S05]  /*05e0*/  @!P0 BRA `(.L_x_25) ;  /* 0x0000000800c08947 */ /* 0x000fea0003800000 */
[----:B01----:R-:W-:Y:S01]  /*05f0*/  IADD3 R8, PT, PT, -R0, R5, RZ ;  /* 0x0000000500087210 */ /* 0x003fe20007ffe1ff */
[----:B------:R-:W-:-:S03]  /*0600*/  IMAD.MOV.U32 R10, RZ, RZ, 0x1 ;  /* 0x00000001ff0a7424 */ /* 0x000fc600078e00ff */
[----:B------:R-:W-:Y:S02]  /*0610*/  ISETP.GT.U32.AND P0, PT, R8, -0x4, PT ;  /* 0xfffffffc0800780c */ /* 0x000fe40003f04070 */
[----:B------:R-:W-:-:S11]  /*0620*/  LOP3.LUT R8, R7, 0x3, RZ, 0xc0, !PT ;  /* 0x0000000307087812 */ /* 0x000fd600078ec0ff */
[----:B------:R-:W-:Y:S05]  /*0630*/  @P0 BRA `(.L_x_26) ;  /* 0x0000000400f40947 */ /* 0x000fea0003800000 */
[----:B------:R-:W-:Y:S01]  /*0640*/  LOP3.LUT R15, RZ, R5, RZ, 0x33, !PT ;  /* 0x00000005ff0f7212 */ /* 0x000fe200078e33ff */
[----:B------:R-:W-:Y:S01]  /*0650*/  IMAD R23, R3, R19, R3 ;  /* 0x0000001303177224 */ /* 0x000fe200078e0203 */
[C---:B------:R-:W-:Y:S01]  /*0660*/  IADD3 R11, PT, PT, R7.reuse, -0x3, RZ ;  /* 0xfffffffd070b7810 */ /* 0x040fe20007ffe0ff */
[----:B------:R-:W-:Y:S01]  /*0670*/  VIADD R13, R7, 0xfffffffe ;  /* 0xfffffffe070d7836 */ /* 0x000fe20000000000 */
[C---:B------:R-:W-:Y:S01]  /*0680*/  IADD3 R36, PT, PT, R19.reuse, 0x2, RZ ;  /* 0x0000000213247810 */ /* 0x040fe20007ffe0ff */
[C---:B------:R-:W-:Y:S01]  /*0690*/  VIADD R10, R19.reuse, 0x3 ;  /* 0x00000003130a7836 */ /* 0x040fe20000000000 */
[----:B------:R-:W-:Y:S01]  /*06a0*/  IADD3 R34, PT, PT, R19, 0x4, RZ ;  /* 0x0000000413227810 */ /* 0x000fe20007ffe0ff */
[----:B------:R-:W-:Y:S01]  /*06b0*/  IMAD.IADD R15, R0, 0x1, R15 ;  /* 0x00000001000f7824 */ /* 0x000fe200078e020f */
[----:B------:R-:W-:Y:S01]  /*06c0*/  LOP3.LUT R38, R7, 0x7ffffffc, RZ, 0xc0, !PT ;  /* 0x7ffffffc07267812 */ /* 0x000fe200078ec0ff */
[----:B------:R-:W-:Y:S02]  /*06d0*/  HFMA2 R37, -RZ, RZ, 0, 0 ;  /* 0x00000000ff257431 */ /* 0x000fe400000001ff */
[--C-:B------:R-:W-:Y:S01]  /*06e0*/  IMAD.IADD R35, R2, 0x1, -R3.reuse ;  /* 0x0000000102237824 */ /* 0x100fe200078e0a03 */
[----:B------:R-:W-:Y:S01]  /*06f0*/  MOV R9, R4 ;  /* 0x0000000400097202 */ /* 0x000fe20000000f00 */
[----:B------:R-:W-:Y:S01]  /*0700*/  IMAD.MOV.U32 R14, RZ, RZ, 0x4 ;  /* 0x00000004ff0e7424 */ /* 0x000fe200078e00ff */
[----:B------:R-:W-:Y:S01]  /*0710*/  IADD3 R12, PT, PT, R23, R18, RZ ;  /* 0x00000012170c7210 */ /* 0x000fe20007ffe0ff */
[----:B------:R-:W-:-:S02]  /*0720*/  IMAD R11, R0, R11, -R3 ;  /* 0x0000000b000b7224 */ /* 0x000fc400078e0a03 */
[--C-:B------:R-:W-:Y:S02]  /*0730*/  IMAD R13, R0, R13, -R3.reuse ;  /* 0x0000000d000d7224 */ /* 0x100fe400078e0a03 */
[-CC-:B------:R-:W-:Y:S02]  /*0740*/  IMAD R36, R36, R3.reuse, R18.reuse ;  /* 0x0000000324247224 */ /* 0x180fe400078e0212 */
[-CC-:B------:R-:W-:Y:S02]  /*0750*/  IMAD R10, R10, R3.reuse, R18.reuse ;  /* 0x000000030a0a7224 */ /* 0x180fe400078e0212 */
[----:B------:R-:W-:Y:S02]  /*0760*/  IMAD R34, R34, R3, R18 ;  /* 0x0000000322227224 */ /* 0x000fe400078e0212 */
[----:B------:R-:W-:Y:S02]  /*0770*/  IMAD.MOV R38, RZ, RZ, -R38 ;  /* 0x000000ffff267224 */ /* 0x000fe400078e0a26 */
[----:B------:R-:W-:-:S07]  /*0780*/  IMAD R15, R0, R15, -R3 ;  /* 0x0000000f000f7224 */ /* 0x000fce00078e0a03 */
.L_x_27:
[----:B------:R-:W0:Y:S01]  /*0790*/  LDC.64 R22, c[0x0][0x388] ;  /* 0x0000e200ff167b82 */ /* 0x000e220000000a00 */
[----:B------:R-:W2:Y:S01]  /*07a0*/  LD.E.64 R26, desc[UR12][R16.64+0x28] ;  /* 0x0000280c101a7980 */ /* 0x000ea2000c101b00 */
[----:B01----:R-:W-:-:S05]  /*07b0*/  IMAD.WIDE R30, R9, 0x8, R22 ;  /* 0x00000008091e7825 */ /* 0x003fca00078e0216 */
[----:B------:R-:W3:Y:S01]  /*07c0*/  LDG.E.64 R28, desc[UR12][R30.64] ;  /* 0x0000000c1e1c7981 */ /* 0x000ee2000c1e1b00 */
[----:B------:R-:W-:Y:S01]  /*07d0*/  IADD3 R45, PT, PT, R14, -0x2, RZ ;  /* 0xfffffffe0e2d7810 */ /* 0x000fe20007ffe0ff */
[----:B------:R-:W-:-:S04]  /*07e0*/  IMAD.WIDE R24, R35, 0x8, R22 ;  /* 0x0000000823187825 */ /* 0x000fc800078e0216 */
[----:B--2---:R-:W-:-:S04]  /*07f0*/  IMAD.WIDE.U32 R26, R45, 0x8, R26 ;  /* 0x000000082d1a7825 */ /* 0x004fc800078e001a */
[----:B---3--:R-:W-:-:S05]  /*0800*/  IMAD.WIDE.U32 R28, R6, 0x40, R28 ;  /* 0x00000040061c7825 */ /* 0x008fca00078e001c */
[----:B------:R0:W-:Y:S04]  /*0810*/  ST.E.64 desc[UR12][R26.64+-0x10], R28 ;  /* 0xfffff01c1a007985 */ /* 0x0001e8000c101b0c */
[----:B------:R-:W2:Y:S04]  /*0820*/  LD.E.64 R32, desc[UR12][R16.64+0x28] ;  /* 0x0000280c10207980 */ /* 0x000ea8000c101b00 */
[----:B------:R-:W3:Y:S01]  /*0830*/  LDG.E.64 R24, desc[UR12][R24.64] ;  /* 0x0000000c18187981 */ /* 0x000ee2000c1e1b00 */
[----:B--2---:R-:W-:-:S04]  /*0840*/  IMAD.WIDE.U32 R44, R45, 0x8, R32 ;  /* 0x000000082d2c7825 */ /* 0x004fc800078e0020 */
[----:B---3--:R-:W-:-:S05]  /*0850*/  IMAD.WIDE.U32 R24, R12, 0x40, R24 ;  /* 0x000000400c187825 */ /* 0x008fca00078e0018 */
[----:B------:R1:W-:Y:S04]  /*0860*/  ST.E.64 desc[UR12][R44.64+-0x8], R24 ;  /* 0xfffff8182c007985 */ /* 0x0003e8000c101b0c */
[----:B------:R-:W2:Y:S01]  /*0870*/  LD.E.64 R40, desc[UR12][R16.64+0x10] ;  /* 0x0000100c10287980 */ /* 0x000ea2000c101b00 */
[----:B------:R-:W-:-:S04]  /*0880*/  VIADD R39, R37, 0x1 ;  /* 0x0000000125277836 */ /* 0x000fc80000000000 */
[----:B--2---:R-:W-:-:S05]  /*0890*/  IMAD.WIDE R40, R39, 0x4, R40 ;  /* 0x0000000427287825 */ /* 0x004fca00078e0228 */
[----:B------:R-:W-:Y:S04]  /*08a0*/  ST.E desc[UR12][R40.64+-0x4], RZ ;  /* 0xfffffcff28007985 */ /* 0x000fe8000c10190c */
[----:B------:R-:W2:Y:S02]  /*08b0*/  LD.E.64 R32, desc[UR12][R16.64+0x20] ;  /* 0x0000200c10207980 */ /* 0x000ea4000c101b00 */
[----:B--2---:R-:W-:-:S05]  /*08c0*/  IMAD.WIDE R32, R39, 0x4, R32 ;  /* 0x0000000427207825 */ /* 0x004fca00078e0220 */
[----:B------:R2:W-:Y:S04]  /*08d0*/  ST.E desc[UR12][R32.64+-0x4], RZ ;  /* 0xfffffcff20007985 */ /* 0x0005e8000c10190c */
[----:B------:R-:W3:Y:S01]  /*08e0*/  LD.E.64 R42, desc[UR12][R16.64+0x18] ;  /* 0x0000180c102a7980 */ /* 0x000ee2000c101b00 */
[----:B------:R-:W-:-:S04]  /*08f0*/  IMAD.WIDE R30, R0, 0x8, R30 ;  /* 0x00000008001e7825 */ /* 0x000fc800078e021e */
[----:B---3--:R-:W-:-:S05]  /*0900*/  IMAD.WIDE R42, R39, 0x4, R42 ;  /* 0x00000004272a7825 */ /* 0x008fca00078e022a */
[----:B------:R3:W-:Y:S04]  /*0910*/  ST.E desc[UR12][R42.64+-0x4], RZ ;  /* 0xfffffcff2a007985 */ /* 0x0007e8000c10190c */
[----:B0-----:R-:W4:Y:S04]  /*0920*/  LDG.E.64 R28, desc[UR12][R30.64] ;  /* 0x0000000c1e1c7981 */ /* 0x001f28000c1e1b00 */
[----:B------:R-:W5:Y:S01]  /*0930*/  LD.E.64 R26, desc[UR12][R16.64+0x28] ;  /* 0x0000280c101a7980 */ /* 0x000f62000c101b00 */
[----:B-1----:R-:W-:-:S04]  /*0940*/  IMAD.WIDE R24, R15, 0x8, R22 ;  /* 0x000000080f187825 */ /* 0x002fc800078e0216 */
[----:B----4-:R-:W-:-:S04]  /*0950*/  IMAD.WIDE.U32 R28, R6, 0x40, R28 ;  /* 0x00000040061c7825 */ /* 0x010fc800078e001c */
[----:B-----5:R-:W-:-:S05]  /*0960*/  IMAD.WIDE.U32 R26, R14, 0x8, R26 ;  /* 0x000000080e1a7825 */ /* 0x020fca00078e001a */
[----:B------:R-:W-:Y:S04]  /*0970*/  ST.E.64 desc[UR12][R26.64+-0x10], R28 ;  /* 0xfffff01c1a007985 */ /* 0x000fe8000c101b0c */
[----:B------:R-:W4:Y:S04]  /*0980*/  LDG.E.64 R24, desc[UR12][R24.64] ;  /* 0x0000000c18187981 */ /* 0x000f28000c1e1b00 */
[----:B--2---:R-:W2:Y:S01]  /*0990*/  LD.E.64 R32, desc[UR12][R16.64+0x28] ;  /* 0x0000280c10207980 */ /* 0x004ea2000c101b00 */
[----:B----4-:R-:W-:-:S04]  /*09a0*/  IMAD.WIDE.U32 R40, R36, 0x40, R24 ;  /* 0x0000004024287825 */ /* 0x010fc800078e0018 */
[----:B--2---:R-:W-:-:S05]  /*09b0*/  IMAD.WIDE.U32 R32, R14, 0x8, R32 ;  /* 0x000000080e207825 */ /* 0x004fca00078e0020 */
[----:B------:R0:W-:Y:S04]  /*09c0*/  ST.E.64 desc[UR12][R32.64+-0x8], R40 ;  /* 0xfffff82820007985 */ /* 0x0001e8000c101b0c */
[----:B---3--:R-:W0:Y:S02]  /*09d0*/  LD.E.64 R42, desc[UR12][R16.64+0x10] ;  /* 0x0000100c102a7980 */ /* 0x008e24000c101b00 */
[----:B0-----:R-:W-:-:S05]  /*09e0*/  IMAD.WIDE R32, R39, 0x4, R42 ;  /* 0x0000000427207825 */ /* 0x001fca00078e022a */
[----:B------:R0:W-:Y:S04]  /*09f0*/  ST.E desc[UR12][R32.64], RZ ;  /* 0x000000ff20007985 */ /* 0x0001e8000c10190c */
[----:B------:R-:W2:Y:S02]  /*0a00*/  LD.E.64 R44, desc[UR12][R16.64+0x20] ;  /* 0x0000200c102c7980 */ /* 0x000ea4000c101b00 */
[----:B--2---:R-:W-:-:S05]  /*0a10*/  IMAD.WIDE R44, R39, 0x4, R44 ;  /* 0x00000004272c7825 */ /* 0x004fca00078e022c */
[----:B------:R1:W-:Y:S04]  /*0a20*/  ST.E desc[UR12][R44.64], RZ ;  /* 0x000000ff2c007985 */ /* 0x0003e8000c10190c */
[----:B------:R-:W2:Y:S01]  /*0a30*/  LD.E.64 R42, desc[UR12][R16.64+0x18] ;  /* 0x0000180c102a7980 */ /* 0x000ea2000c101b00 */
[----:B------:R-:W-:-:S04]  /*0a40*/  IMAD.WIDE R24, R0, 0x8, R30 ;  /* 0x0000000800187825 */ /* 0x000fc800078e021e */
[----:B--2---:R-:W-:-:S05]  /*0a50*/  IMAD.WIDE R42, R39, 0x4, R42 ;  /* 0x00000004272a7825 */ /* 0x004fca00078e022a */
[----:B------:R2:W-:Y:S04]  /*0a60*/  ST.E desc[UR12][R42.64], RZ ;  /* 0x000000ff2a007985 */ /* 0x0005e8000c10190c */
[----:B------:R-:W3:Y:S04]  /*0a70*/  LDG.E.64 R26, desc[UR12][R24.64] ;  /* 0x0000000c181a7981 */ /* 0x000ee8000c1e1b00 */
[----:B------:R-:W4:Y:S01]  /*0a80*/  LD.E.64 R28, desc[UR12][R16.64+0x28] ;  /* 0x0000280c101c7980 */ /* 0x000f22000c101b00 */
[----:B------:R-:W-:Y:S01]  /*0a90*/  IADD3 R41, PT, PT, R14, 0x2, RZ ;  /* 0x000000020e297810 */ /* 0x000fe20007ffe0ff */
[----:B------:R-:W-:-:S04]  /*0aa0*/  IMAD.WIDE R30, R13, 0x8, R22 ;  /* 0x000000080d1e7825 */ /* 0x000fc800078e0216 */
[----:B---3--:R-:W-:-:S04]  /*0ab0*/  IMAD.WIDE.U32 R26, R6, 0x40, R26 ;  /* 0x00000040061a7825 */ /* 0x008fc800078e001a */
[----:B----4-:R-:W-:-:S05]  /*0ac0*/  IMAD.WIDE.U32 R28, R41, 0x8, R28 ;  /* 0x00000008291c7825 */ /* 0x010fca00078e001c */
[----:B------:R3:W-:Y:S04]  /*0ad0*/  ST.E.64 desc[UR12][R28.64+-0x10], R26 ;  /* 0xfffff01a1c007985 */ /* 0x0007e8000c101b0c */
[----:B0-----:R-:W4:Y:S04]  /*0ae0*/  LD.E.64 R32, desc[UR12][R16.64+0x28] ;  /* 0x0000280c10207980 */ /* 0x001f28000c101b00 */
[----:B------:R-:W5:Y:S01]  /*0af0*/  LDG.E.64 R30, desc[UR12][R30.64] ;  /* 0x0000000c1e1e7981 */ /* 0x000f62000c1e1b00 */
[----:B----4-:R-:W-:-:S04]  /*0b00*/  IMAD.WIDE.U32 R32, R41, 0x8, R32 ;  /* 0x0000000829207825 */ /* 0x010fc800078e0020 */
[----:B-----5:R-:W-:-:S05]  /*0b10*/  IMAD.WIDE.U32 R40, R10, 0x40, R30 ;  /* 0x000000400a287825 */ /* 0x020fca00078e001e */
[----:B------:R0:W-:Y:S04]  /*0b20*/  ST.E.64 desc[UR12][R32.64+-0x8], R40 ;  /* 0xfffff82820007985 */ /* 0x0001e8000c101b0c */
[----:B-1----:R-:W4:Y:S02]  /*0b30*/  LD.E.64 R44, desc[UR12][R16.64+0x10] ;  /* 0x0000100c102c7980 */ /* 0x002f24000c101b00 */
[----:B----4-:R-:W-:-:S05]  /*0b40*/  IMAD.WIDE R44, R39, 0x4, R44 ;  /* 0x00000004272c7825 */ /* 0x010fca00078e022c */
[----:B------:R-:W-:Y:S04]  /*0b50*/  ST.E desc[UR12][R44.64+0x4], RZ ;  /* 0x000004ff2c007985 */ /* 0x000fe8000c10190c */
[----:B--2---:R-:W2:Y:S02]  /*0b60*/  LD.E.64 R42, desc[UR12][R16.64+0x20] ;  /* 0x0000200c102a7980 */ /* 0x004ea4000c101b00 */
[----:B--2---:R-:W-:-:S05]  /*0b70*/  IMAD.WIDE R42, R39, 0x4, R42 ;  /* 0x00000004272a7825 */ /* 0x004fca00078e022a */
[----:B------:R-:W-:Y:S04]  /*0b80*/  ST.E desc[UR12][R42.64+0x4], RZ ;  /* 0x000004ff2a007985 */ /* 0x000fe8000c10190c */
[----:B---3--:R-:W2:Y:S01]  /*0b90*/  LD.E.64 R28, desc[UR12][R16.64+0x18] ;  /* 0x0000180c101c7980 */ /* 0x008ea2000c101b00 */
[----:B------:R-:W-:-:S04]  /*0ba0*/  IMAD.WIDE R30, R0, 0x8, R24 ;  /* 0x00000008001e7825 */ /* 0x000fc800078e0218 */
[----:B--2---:R-:W-:-:S05]  /*0bb0*/  IMAD.WIDE R28, R39, 0x4, R28 ;  /* 0x00000004271c7825 */ /* 0x004fca00078e021c */
[----:B------:R1:W-:Y:S04]  /*0bc0*/  ST.E desc[UR12][R28.64+0x4], RZ ;  /* 0x000004ff1c007985 */ /* 0x0003e8000c10190c */
[----:B------:R-:W2:Y:S04]  /*0bd0*/  LDG.E.64 R26, desc[UR12][R30.64] ;  /* 0x0000000c1e1a7981 */ /* 0x000ea8000c1e1b00 */
[----:B------:R-:W3:Y:S01]  /*0be0*/  LD.E.64 R24, desc[UR12][R16.64+0x28] ;  /* 0x0000280c10187980 */ /* 0x000ee2000c101b00 */
[----:B0-----:R-:W-:Y:S02]  /*0bf0*/  VIADD R41, R14, 0x4 ;  /* 0x000000040e297836 */ /* 0x001fe40000000000 */
[----:B------:R-:W-:-:S04]  /*0c00*/  IMAD.WIDE R22, R11, 0x8, R22 ;  /* 0x000000080b167825 */ /* 0x000fc800078e0216 */
[----:B--2---:R-:W-:-:S04]  /*0c10*/  IMAD.WIDE.U32 R26, R6, 0x40, R26 ;  /* 0x00000040061a7825 */ /* 0x004fc800078e001a */
[----:B---3--:R-:W-:-:S05]  /*0c20*/  IMAD.WIDE.U32 R24, R41, 0x8, R24 ;  /* 0x0000000829187825 */ /* 0x008fca00078e0018 */
[----:B------:R0:W-:Y:S04]  /*0c30*/  ST.E.64 desc[UR12][R24.64+-0x10], R26 ;  /* 0xfffff01a18007985 */ /* 0x0001e8000c101b0c */
[----:B------:R-:W2:Y:S04]  /*0c40*/  LD.E.64 R32, desc[UR12][R16.64+0x28] ;  /* 0x0000280c10207980 */ /* 0x000ea8000c101b00 */
[----:B------:R-:W1:Y:S01]  /*0c50*/  LDG.E.64 R22, desc[UR12][R22.64] ;  /* 0x0000000c16167981 */ /* 0x000e62000c1e1b00 */
[----:B--2---:R-:W-:-:S04]  /*0c60*/  IMAD.WIDE.U32 R32, R41, 0x8, R32 ;  /* 0x0000000829207825 */ /* 0x004fc800078e0020 */
[----:B-1----:R-:W-:-:S05]  /*0c70*/  IMAD.WIDE.U32 R28, R34, 0x40, R22 ;  /* 0x00000040221c7825 */ /* 0x002fca00078e0016 */
[----:B------:R1:W-:Y:S04]  /*0c80*/  ST.E.64 desc[UR12][R32.64+-0x8], R28 ;  /* 0xfffff81c20007985 */ /* 0x0003e8000c101b0c */
[----:B------:R-:W2:Y:S02]  /*0c90*/  LD.E.64 R40, desc[UR12][R16.64+0x10] ;  /* 0x0000100c10287980 */ /* 0x000ea4000c101b00 */
[----:B--2---:R-:W-:-:S05]  /*0ca0*/  IMAD.WIDE R40, R39, 0x4, R40 ;  /* 0x0000000427287825 */ /* 0x004fca00078e0228 */
[----:B------:R1:W-:Y:S04]  /*0cb0*/  ST.E desc[UR12][R40.64+0x8], RZ ;  /* 0x000008ff28007985 */ /* 0x0003e8000c10190c */
[----:B------:R-:W2:Y:S02]  /*0cc0*/  LD.E.64 R30, desc[UR12][R16.64+0x20] ;  /* 0x0000200c101e7980 */ /* 0x000ea4000c101b00 */
[----:B--2---:R-:W-:-:S05]  /*0cd0*/  IMAD.WIDE R30, R39, 0x4, R30 ;  /* 0x00000004271e7825 */ /* 0x004fca00078e021e */
[----:B------:R1:W-:Y:S04]  /*0ce0*/  ST.E desc[UR12][R30.64+0x8], RZ ;  /* 0x000008ff1e007985 */ /* 0x0003e8000c10190c */
[----:B0-----:R-:W2:Y:S01]  /*0cf0*/  LD.E.64 R24, desc[UR12][R16.64+0x18] ;  /* 0x0000180c10187980 */ /* 0x001ea2000c101b00 */
[----:B------:R-:W-:-:S04]  /*0d00*/  IADD3 R38, PT, PT, R38, 0x4, RZ ;  /* 0x0000000426267810 */ /* 0x000fc80007ffe0ff */
[----:B------:R-:W-:Y:S01]  /*0d10*/  ISETP.NE.AND P0, PT, R38, RZ, PT ;  /* 0x000000ff2600720c */ /* 0x000fe20003f05270 */
[----:B------:R-:W-:Y:S01]  /*0d20*/  VIADD R37, R37, 0x4 ;  /* 0x0000000425257836 */ /* 0x000fe20000000000 */
[C---:B------:R-:W-:Y:S01]  /*0d30*/  LEA R9, R0.reuse, R9, 0x2 ;  /* 0x0000000900097211 */ /* 0x040fe200078e10ff */
[C---:B------:R-:W-:Y:S01]  /*0d40*/  IMAD R11, R0.reuse, -0x4, R11 ;  /* 0xfffffffc000b7824 */ /* 0x040fe200078e020b */
[C---:B------:R-:W-:Y:S01]  /*0d50*/  LEA R36, R3.reuse, R36, 0x2 ;  /* 0x0000002403247211 */ /* 0x040fe200078e10ff */
[C---:B------:R-:W-:Y:S01]  /*0d60*/  IMAD R13, R0.reuse, -0x4, R13 ;  /* 0xfffffffc000d7824 */ /* 0x040fe200078e020d */
[C---:B------:R-:W-:Y:S01]  /*0d70*/  LEA R10, R3.reuse, R10, 0x2 ;  /* 0x0000000a030a7211 */ /* 0x040fe200078e10ff */
[C---:B------:R-:W-:Y:S02]  /*0d80*/  IMAD R15, R0.reuse, -0x4, R15 ;  /* 0xfffffffc000f7824 */ /* 0x040fe400078e020f */
[----:B------:R-:W-:Y:S02]  /*0d90*/  IMAD R35, R0, -0x4, R35 ;  /* 0xfffffffc00237824 */ /* 0x000fe400078e0223 */
[----:B------:R-:W-:-:S02]  /*0da0*/  IMAD R12, R3, 0x4, R12 ;  /* 0x00000004030c7824 */ /* 0x000fc400078e020c */
[----:B------:R-:W-:Y:S02]  /*0db0*/  VIADD R14, R14, 0x8 ;  /* 0x000000080e0e7836 */ /* 0x000fe40000000000 */
[----:B------:R-:W-:Y:S02]  /*0dc0*/  IMAD R34, R3, 0x4, R34 ;  /* 0x0000000403227824 */ /* 0x000fe400078e0222 */
[----:B--2---:R-:W-:-:S05]  /*0dd0*/  IMAD.WIDE R24, R39, 0x4, R24 ;  /* 0x0000000427187825 */ /* 0x004fca00078e0218 */
[----:B------:R1:W-:Y:S01]  /*0de0*/  ST.E desc[UR12][R24.64+0x8], RZ ;  /* 0x000008ff18007985 */ /* 0x0003e2000c10190c */
[----:B------:R-:W-:Y:S05]  /*0df0*/  @P0 BRA `(.L_x_27) ;  /* 0xfffffff800640947 */ /* 0x000fea000383ffff */
[----:B------:R-:W-:-:S07]  /*0e00*/  IADD3 R10, PT, PT, R37, 0x1, RZ ;  /* 0x00000001250a7810 */ /* 0x000fce0007ffe0ff */
.L_x_26:
[----:B------:R-:W-:-:S13]  /*0e10*/  ISETP.NE.AND P0, PT, R8, RZ, PT ;  /* 0x000000ff0800720c */ /* 0x000fda0003f05270 */
[----:B------:R-:W-:Y:S05]  /*0e20*/  @!P0 BRA `(.L_x_25) ;  /* 0x0000000000b08947 */ /* 0x000fea0003800000 */
[C---:B------:R-:W-:Y:S01]  /*0e30*/  IADD3 R11, PT, PT, -R10.reuse, R0, -R5 ;  /* 0x000000000a0b7210 */ /* 0x040fe20007ffe905 */
[----:B------:R-:W-:Y:S01]  /*0e40*/  IMAD.IADD R9, R10, 0x1, R19 ;  /* 0x000000010a097824 */ /* 0x000fe200078e0213 */
[----:B------:R-:W-:Y:S02]  /*0e50*/  IADD3 R13, PT, PT, -R8, RZ, RZ ;  /* 0x000000ff080d7210 */ /* 0x000fe40007ffe1ff */
[----:B------:R-:W-:Y:S01]  /*0e60*/  SHF.L.U32 R12, R10, 0x1, RZ ;  /* 0x000000010a0c7819 */ /* 0x000fe200000006ff */
[C---:B------:R-:W-:Y:S02]  /*0e70*/  IMAD R14, R0.reuse, R11, R0 ;  /* 0x0000000b000e7224 */ /* 0x040fe400078e0200 */
[----:B------:R-:W-:Y:S02]  /*0e80*/  IMAD R8, R9, R3, R18 ;  /* 0x0000000309087224 */ /* 0x000fe400078e0212 */
[--C-:B------:R-:W-:Y:S02]  /*0e90*/  IMAD R11, R0, R10, -R3.reuse ;  /* 0x0000000a000b7224 */ /* 0x100fe400078e0a03 */
[----:B------:R-:W-:-:S07]  /*0ea0*/  IMAD.IADD R9, R14, 0x1, -R3 ;  /* 0x000000010e097824 */ /* 0x000fce00078e0a03 */
.L_x_28:
[----:B------:R-:W0:Y:S01]  /*0eb0*/  LDC.64 R26, c[0x0][0x388] ;  /* 0x0000e200ff1a7b82 */ /* 0x000e220000000a00 */
[----:B------:R-:W1:Y:S01]  /*0ec0*/  LD.E.64 R22, desc[UR12][R16.64+0x28] ;  /* 0x0000280c10167980 */ /* 0x000e62000c101b00 */
[----:B0-----:R-:W-:-:S06]  /*0ed0*/  IMAD.WIDE R14, R11, 0x8, R26 ;  /* 0x000000080b0e7825 */ /* 0x001fcc00078e021a */
[----:B------:R-:W2:Y:S01]  /*0ee0*/  LDG.E.64 R14, desc[UR12][R14.64] ;  /* 0x0000000c0e0e7981 */ /* 0x000ea2000c1e1b00 */
[----:B------:R-:W-:-:S04]  /*0ef0*/  IMAD.WIDE R26, R9, 0x8, R26 ;  /* 0x00000008091a7825 */ /* 0x000fc800078e021a */
[----:B-1----:R-:W-:-:S04]  /*0f00*/  IMAD.WIDE.U32 R24, R12, 0x8, R22 ;  /* 0x000000080c187825 */ /* 0x002fc800078e0016 */
[----:B--2---:R-:W-:-:S05]  /*0f10*/  IMAD.WIDE.U32 R22, R6, 0x40, R14 ;  /* 0x0000004006167825 */ /* 0x004fca00078e000e */
[----:B------:R0:W-:Y:S04]  /*0f20*/  ST.E.64 desc[UR12][R24.64+-0x10], R22 ;  /* 0xfffff01618007985 */ /* 0x0001e8000c101b0c */
[----:B------:R-:W2:Y:S04]  /*0f30*/  LDG.E.64 R26, desc[UR12][R26.64] ;  /* 0x0000000c1a1a7981 */ /* 0x000ea8000c1e1b00 */
[----:B------:R-:W3:Y:S01]  /*0f40*/  LD.E.64 R30, desc[UR12][R16.64+0x28] ;  /* 0x0000280c101e7980 */ /* 0x000ee2000c101b00 */
[----:B------:R-:W-:Y:S02]  /*0f50*/  HFMA2 R14, -RZ, RZ, 0, 2.384185791015625e-07 ;  /* 0x00000004ff0e7431 */ /* 0x000fe400000001ff */
[----:B--2---:R-:W-:-:S04]  /*0f60*/  IMAD.WIDE.U32 R28, R8, 0x40, R26 ;  /* 0x00000040081c7825 */ /* 0x004fc800078e001a */
[----:B---3--:R-:W-:-:S05]  /*0f70*/  IMAD.WIDE.U32 R30, R12, 0x8, R30 ;  /* 0x000000080c1e7825 */ /* 0x008fca00078e001e */
[----:B------:R2:W-:Y:S04]  /*0f80*/  ST.E.64 desc[UR12][R30.64+-0x8], R28 ;  /* 0xfffff81c1e007985 */ /* 0x0005e8000c101b0c */
[----:B------:R-:W3:Y:S01]  /*0f90*/  LD.E.64 R32, desc[UR12][R16.64+0x10] ;  /* 0x0000100c10207980 */ /* 0x000ee2000c101b00 */
[----:B------:R-:W-:-:S03]  /*0fa0*/  MOV R15, 0x0 ;  /* 0x00000000000f7802 */ /* 0x000fc60000000f00 */
[----:B------:R-:W-:-:S03]  /*0fb0*/  IMAD.WIDE R14, R10, 0x4, -R14 ;  /* 0x000000040a0e7825 */ /* 0x000fc600078e0a0e */
[----:B---3--:R-:W-:-:S05]  /*0fc0*/  IADD3 R32, P0, PT, R14, R32, RZ ;  /* 0x000000200e207210 */ /* 0x008fca0007f1e0ff */
[----:B------:R-:W-:-:S05]  /*0fd0*/  IMAD.X R33, R15, 0x1, R33, P0 ;  /* 0x000000010f217824 */ /* 0x000fca00000e0621 */
[----:B------:R2:W-:Y:S04]  /*0fe0*/  ST.E desc[UR12][R32.64], RZ ;  /* 0x000000ff20007985 */ /* 0x0005e8000c10190c */
[----:B0-----:R-:W3:Y:S02]  /*0ff0*/  LD.E.64 R22, desc[UR12][R16.64+0x20] ;  /* 0x0000200c10167980 */ /* 0x001ee4000c101b00 */
[----:B---3--:R-:W-:-:S04]  /*1000*/  IADD3 R24, P0, PT, R14, R22, RZ ;  /* 0x000000160e187210 */ /* 0x008fc80007f1e0ff */
[----:B------:R-:W-:-:S05]  /*1010*/  IADD3.X R25, PT, PT, R15, R23, RZ, P0, !PT ;  /* 0x000000170f197210 */ /* 0x000fca00007fe4ff */
[----:B------:R2:W-:Y:S04]  /*1020*/  ST.E desc[UR12][R24.64], RZ ;  /* 0x000000ff18007985 */ /* 0x0005e8000c10190c */
[----:B------:R-:W3:Y:S01]  /*1030*/  LD.E.64 R22, desc[UR12][R16.64+0x18] ;  /* 0x0000180c10167980 */ /* 0x000ee2000c101b00 */
[----:B------:R-:W-:Y:S01]  /*1040*/  VIADD R13, R13, 0x1 ;  /* 0x000000010d0d7836 */ /* 0x000fe20000000000 */
[----:B------:R-:W-:Y:S01]  /*1050*/  IADD3 R10, PT, PT, R10, 0x1, RZ ;  /* 0x000000010a0a7810 */ /* 0x000fe20007ffe0ff */
[C---:B------:R-:W-:Y:S01]  /*1060*/  IMAD.IADD R11, R0.reuse, 0x1, R11 ;  /* 0x00000001000b7824 */ /* 0x040fe200078e020b */
[----:B------:R-:W-:Y:S02]  /*1070*/  IADD3 R9, PT, PT, -R0, R9, RZ ;  /* 0x0000000900097210 */ /* 0x000fe40007ffe1ff */
[----:B------:R-:W-:-:S02]  /*1080*/  IADD3 R8, PT, PT, R3, R8, RZ ;  /* 0x0000000803087210 */ /* 0x000fc40007ffe0ff */
[----:B------:R-:W-:Y:S02]  /*1090*/  IADD3 R12, PT, PT, R12, 0x2, RZ ;  /* 0x000000020c0c7810 */ /* 0x000fe40007ffe0ff */
[----:B---3--:R-:W-:-:S04]  /*10a0*/  IADD3 R14, P0, PT, R14, R22, RZ ;  /* 0x000000160e0e7210 */ /* 0x008fc80007f1e0ff */
[----:B------:R-:W-:-:S05]  /*10b0*/  IADD3.X R15, PT, PT, R15, R23, RZ, P0, !PT ;  /* 0x000000170f0f7210 */ /* 0x000fca00007fe4ff */
[----:B------:R2:W-:Y:S01]  /*10c0*/  ST.E desc[UR12][R14.64], RZ ;  /* 0x000000ff0e007985 */ /* 0x0005e2000c10190c */
[----:B------:R-:W-:-:S13]  /*10d0*/  ISETP.NE.AND P0, PT, R13, RZ, PT ;  /* 0x000000ff0d00720c */ /* 0x000fda0003f05270 */
[----:B--2---:R-:W-:Y:S05]  /*10e0*/  @P0 BRA `(.L_x_28) ;  /* 0xfffffffc00700947 */ /* 0x004fea000383ffff */
.L_x_25:
[----:B------:R-:W-:-:S13]  /*10f0*/  ISETP.GE.AND P0, PT, R4, 0x1, PT ;  /* 0x000000010400780c */ /* 0x000fda0003f06270 */
[----:B------:R-:W-:Y:S05]  /*1100*/  @!P0 BRA `(.L_x_29) ;  /* 0x0000000c00948947 */ /* 0x000fea0003800000 */
[----:B------:R-:W-:Y:S02]  /*1110*/  IMAD.IADD R6, R3, 0x1, -R0 ;  /* 0x0000000103067824 */ /* 0x000fe400078e0a00 */
[----:B01----:R-:W-:Y:S01]  /*1120*/  HFMA2 R9, -RZ, RZ, 0, 5.9604644775390625e-08 ;  /* 0x00000001ff097431 */ /* 0x003fe200000001ff */
[----:B------:R-:W-:Y:S02]  /*1130*/  MOV R32, 0xffffffff ;  /* 0xffffffff00207802 */ /* 0x000fe40000000f00 */
[----:B------:R-:W-:-:S13]  /*1140*/  ISETP.GT.U32.AND P0, PT, R6, -0x4, PT ;  /* 0xfffffffc0600780c */ /* 0x000fda0003f04070 */
[----:B------:R-:W-:Y:S05]  /*1150*/  @P0 BRA `(.L_x_30) ;  /* 0x00000008009c0947 */ /* 0x000fea0003800000 */
[----:B------:R-:W-:Y:S01]  /*1160*/  IMAD.SHL.U32 R9, R5, 0x2, RZ ;  /* 0x0000000205097824 */ /* 0x000fe200078e00ff */
[----:B------:R-:W-:Y:S01]  /*1170*/  MOV R14, 0x40 ;  /* 0x00000040000e7802 */ /* 0x000fe20000000f00 */
[C---:B------:R-:W-:Y:S01]  /*1180*/  VIADD R13, R0.reuse, 0xffffffff ;  /* 0xffffffff000d7836 */ /* 0x040fe20000000000 */
[----:B------:R-:W-:Y:S01]  /*1190*/  MOV R15, 0x0 ;  /* 0x00000000000f7802 */ /* 0x000fe20000000f00 */
[C---:B------:R-:W-:Y:S01]  /*11a0*/  IMAD R33, R0.reuse, 0x2, -R9 ;  /* 0x0000000200217824 */ /* 0x040fe200078e0a09 */
[C---:B------:R-:W-:Y:S01]  /*11b0*/  IADD3 R6, PT, PT, R3.reuse, 0x4, RZ ;  /* 0x0000000403067810 */ /* 0x040fe20007ffe0ff */
[----:B------:R-:W-:Y:S01]  /*11c0*/  VIADD R10, R3, 0x3 ;  /* 0x00000003030a7836 */ /* 0x000fe20000000000 */
[----:B------:R-:W-:Y:S01]  /*11d0*/  IADD3 R12, PT, PT, R0, -0x2, RZ ;  /* 0xfffffffe000c7810 */ /* 0x000fe20007ffe0ff */
[----:B------:R-:W-:Y:S01]  /*11e0*/  IMAD.WIDE.U32 R38, R18, 0x40, R14 ;  /* 0x0000004012267825 */ /* 0x000fe200078e000e */
[C---:B------:R-:W-:Y:S02]  /*11f0*/  IADD3 R15, PT, PT, R33.reuse, 0x2, RZ ;  /* 0x00000002210f7810 */ /* 0x040fe40007ffe0ff */
[----:B------:R-:W-:Y:S01]  /*1200*/  IADD3 R11, PT, PT, R0, -0x3, RZ ;  /* 0xfffffffd000b7810 */ /* 0x000fe20007ffe0ff */
[----:B------:R-:W-:Y:S01]  /*1210*/  VIADD R14, R33, 0x6 ;  /* 0x00000006210e7836 */ /* 0x000fe20000000000 */
[----:B------:R-:W-:Y:S01]  /*1220*/  R2UR UR8, R15 ;  /* 0x000000000f0872ca */ /* 0x000fe200000e0000 */
[-C--:B------:R-:W-:Y:S01]  /*1230*/  IMAD R9, R6, R19.reuse, RZ ;  /* 0x0000001306097224 */ /* 0x080fe200078e02ff */
[----:B------:R-:W-:Y:S01]  /*1240*/  IADD3 R8, PT, PT, R3, 0x2, RZ ;  /* 0x0000000203087810 */ /* 0x000fe20007ffe0ff */
[-CC-:B------:R-:W-:Y:S01]  /*1250*/  IMAD R6, R13, R19.reuse, R18.reuse ;  /* 0x000000130d067224 */ /* 0x180fe200078e0212 */
[----:B------:R-:W-:Y:S01]  /*1260*/  R2UR UR7, R14 ;  /* 0x000000000e0772ca */ /* 0x000fe200000e0000 */
[-C--:B------:R-:W-:Y:S01]  /*1270*/  IMAD R23, R3, R19.reuse, R19 ;  /* 0x0000001303177224 */ /* 0x080fe200078e0213 */
[----:B------:R-:W-:Y:S01]  /*1280*/  IADD3 R13, PT, PT, R33, 0x4, RZ ;  /* 0x00000004210d7810 */ /* 0x000fe20007ffe0ff */
[-CC-:B------:R-:W-:Y:S01]  /*1290*/  IMAD R12, R12, R19.reuse, R18.reuse ;  /* 0x000000130c0c7224 */ /* 0x180fe200078e0212 */
[----:B------:R-:W-:Y:S01]  /*12a0*/  LOP3.LUT R4, R4, 0x7ffffffc, RZ, 0xc0, !PT ;  /* 0x7ffffffc04047812 */ /* 0x000fe200078ec0ff */
[--C-:B------:R-:W-:Y:S01]  /*12b0*/  IMAD R11, R11, R19, R18.reuse ;  /* 0x000000130b0b7224 */ /* 0x100fe200078e0212 */
[----:B------:R-:W-:Y:S01]  /*12c0*/  IADD3 R35, PT, PT, R0, -R5, RZ ;  /* 0x8000000500237210 */ /* 0x000fe20007ffe0ff */
[-C--:B------:R-:W-:Y:S01]  /*12d0*/  IMAD R10, R10, R19.reuse, RZ ;  /* 0x000000130a0a7224 */ /* 0x080fe200078e02ff */
[----:B------:R-:W-:Y:S01]  /*12e0*/  R2UR UR6, R13 ;  /* 0x000000000d0672ca */ /* 0x000fe200000e0000 */
[-C--:B------:R-:W-:Y:S01]  /*12f0*/  IMAD R8, R8, R19.reuse, RZ ;  /* 0x0000001308087224 */ /* 0x080fe200078e02ff */
[----:B------:R-:W-:Y:S01]  /*1300*/  IADD3 R13, PT, PT, -R4, RZ, RZ ;  /* 0x000000ff040d7210 */ /* 0x000fe20007ffe1ff */
[----:B------:R-:W-:Y:S01]  /*1310*/  IMAD R19, R0, R19, R18 ;  /* 0x0000001300137224 */ /* 0x000fe200078e0212 */
[----:B------:R-:W-:Y:S01]  /*1320*/  IADD3 R18, PT, PT, R23, R18, RZ ;  /* 0x0000001217127210 */ /* 0x000fe20007ffe0ff */
[C---:B------:R-:W-:Y:S01]  /*1330*/  VIADD R4, R35.reuse, 0x2 ;  /* 0x0000000223047836 */ /* 0x040fe20000000000 */
[----:B------:R-:W-:Y:S01]  /*1340*/  MOV R32, RZ ;  /* 0x000000ff00207202 */ /* 0x000fe20000000f00 */
[----:B------:R-:W-:Y:S01]  /*1350*/  IMAD.MOV.U32 R34, RZ, RZ, RZ ;  /* 0x000000ffff227224 */ /* 0x000fe200078e00ff */
[----:B------:R-:W-:-:S02]  /*1360*/  IADD3 R35, PT, PT, R35, 0x3, RZ ;  /* 0x0000000323237810 */ /* 0x000fc40007ffe0ff */
[----:B------:R-:W-:-:S07]  /*1370*/  IADD3 R33, PT, PT, R33, 0x8, RZ ;  /* 0x0000000821217810 */ /* 0x000fce0007ffe0ff */
.L_x_31:
[----:B0-----:R-:W0:Y:S01]  /*1380*/  LDC.64 R22, c[0x0][0x388] ;  /* 0x0000e200ff167b82 */ /* 0x001e220000000a00 */
[----:B------:R-:W2:Y:S01]  /*1390*/  LD.E.64 R14, desc[UR12][R16.64+0x28] ;  /* 0x0000280c100e7980 */ /* 0x000ea2000c101b00 */
[----:B0-----:R-:W-:-:S05]  /*13a0*/  IMAD.WIDE R22, R2, 0x8, R22 ;  /* 0x0000000802167825 */ /* 0x001fca00078e0216 */
[----:B------:R-:W3:Y:S01]  /*13b0*/  LDG.E.64 R36, desc[UR12][R22.64] ;  /* 0x0000000c16247981 */ /* 0x000ee2000c1e1b00 */
[----:B------:R-:W-:Y:S01]  /*13c0*/  UMOV UR4, 0x8 ;  /* 0x0000000800047882 */ /* 0x000fe20000000000 */
[----:B------:R-:W-:Y:S01]  /*13d0*/  UMOV UR5, 0x0 ;  /* 0x0000000000057882 */ /* 0x000fe20000000000 */
[----:B------:R-:W-:Y:S01]  /*13e0*/  VIADD R25, R32, 0xffffffff ;  /* 0xffffffff20197836 */ /* 0x000fe20000000000 */
[----:B------:R-:W-:-:S03]  /*13f0*/  UIMAD.WIDE UR10, UR8, 0x8, -UR4 ;  /* 0x00000008080a78a5 */ /* 0x000fc6000f8e0a04 */
[----:B------:R-:W-:-:S03]  /*1400*/  IMAD.WIDE R24, R25, 0x8, R20 ;  /* 0x0000000819187825 */ /* 0x000fc600078e0214 */
[----:B--2---:R-:W-:-:S04]  /*1410*/  IADD3 R30, P0, PT, R14, UR10, RZ ;  /* 0x0000000a0e1e7c10 */ /* 0x004fc8000ff1e0ff */
[----:B------:R-:W-:Y:S01]  /*1420*/  IADD3.X R31, PT, PT, R15, UR11, RZ, P0, !PT ;  /* 0x0000000b0f1f7c10 */ /* 0x000fe200087fe4ff */
[----:B---3--:R-:W-:-:S05]  /*1430*/  IMAD.WIDE R36, R19, 0x40, R36 ;  /* 0x0000004013247825 */ /* 0x008fca00078e0224 */
[----:B------:R0:W-:Y:S04]  /*1440*/  ST.E.64 desc[UR12][R30.64+-0x8], R36 ;  /* 0xfffff8241e007985 */ /* 0x0001e8000c101b0c */
[----:B------:R-:W2:Y:S04]  /*1450*/  LD.E.64 R26, desc[UR12][R16.64+0x28] ;  /* 0x0000280c101a7980 */ /* 0x000ea8000c101b00 */
[----:B------:R-:W3:Y:S01]  /*1460*/  LDG.E.64 R14, desc[UR12][R24.64] ;  /* 0x0000000c180e7981 */ /* 0x000ee2000c1e1b00 */
[----:B------:R-:W-:Y:S02]  /*1470*/  IADD3 R29, PT, PT, R18, 0x1, RZ ;  /* 0x00000001121d7810 */ /* 0x000fe40007ffe0ff */
[----:B--2---:R-:W-:-:S04]  /*1480*/  IADD3 R26, P0, PT, R26, UR10, RZ ;  /* 0x0000000a1a1a7c10 */ /* 0x004fc8000ff1e0ff */
[----:B------:R-:W-:Y:S01]  /*1490*/  IADD3.X R27, PT, PT, R27, UR11, RZ, P0, !PT ;  /* 0x0000000b1b1b7c10 */ /* 0x000fe200087fe4ff */
[----:B---3--:R-:W-:-:S05]  /*14a0*/  IMAD.WIDE.U32 R28, R29, 0x40, R14 ;  /* 0x000000401d1c7825 */ /* 0x008fca00078e000e */
[----:B------:R1:W-:Y:S04]  /*14b0*/  ST.E.64 desc[UR12][R26.64], R28 ;  /* 0x0000001c1a007985 */ /* 0x0003e8000c101b0c */
[----:B------:R-:W2:Y:S02]  /*14c0*/  LD.E.64 R42, desc[UR12][R16.64+0x10] ;  /* 0x0000100c102a7980 */ /* 0x000ea4000c101b00 */
[----:B--2---:R-:W-:-:S05]  /*14d0*/  IMAD.WIDE R42, R7, 0x4, R42 ;  /* 0x00000004072a7825 */ /* 0x004fca00078e022a */
[----:B------:R-:W-:Y:S04]  /*14e0*/  ST.E desc[UR12][R42.64], RZ ;  /* 0x000000ff2a007985 */ /* 0x000fe8000c10190c */
[----:B0-----:R-:W2:Y:S02]  /*14f0*/  LD.E.64 R30, desc[UR12][R16.64+0x20] ;  /* 0x0000200c101e7980 */ /* 0x001ea4000c101b00 */
[----:B--2---:R-:W-:-:S05]  /*1500*/  IMAD.WIDE R30, R7, 0x4, R30 ;  /* 0x00000004071e7825 */ /* 0x004fca00078e021e */
[----:B------:R0:W-:Y:S04]  /*1510*/  ST.E desc[UR12][R30.64], RZ ;  /* 0x000000ff1e007985 */ /* 0x0001e8000c10190c */
[----:B------:R-:W2:Y:S02]  /*1520*/  LD.E.64 R40, desc[UR12][R16.64+0x18] ;  /* 0x0000180c10287980 */ /* 0x000ea4000c101b00 */
[----:B--2---:R-:W-:-:S05]  /*1530*/  IMAD.WIDE R40, R7, 0x4, R40 ;  /* 0x0000000407287825 */ /* 0x004fca00078e0228 */
[----:B------:R-:W-:Y:S04]  /*1540*/  ST.E desc[UR12][R40.64], RZ ;  /* 0x000000ff28007985 */ /* 0x000fe8000c10190c */
[----:B------:R-:W2:Y:S04]  /*1550*/  LD.E.64 R14, desc[UR12][R16.64+0x28] ;  /* 0x0000280c100e7980 */ /* 0x000ea8000c101b00 */
[----:B-1----:R-:W3:Y:S01]  /*1560*/  LDG.E.64 R26, desc[UR12][R22.64+0x8] ;  /* 0x0000080c161a7981 */ /* 0x002ee2000c1e1b00 */
[----:B------:R-:W-:-:S06]  /*1570*/  UIMAD.WIDE UR10, UR6, 0x8, -UR4 ;  /* 0x00000008060a78a5 */ /* 0x000fcc000f8e0a04 */
[----:B--2---:R-:W-:-:S04]  /*1580*/  IADD3 R14, P0, PT, R14, UR10, RZ ;  /* 0x0000000a0e0e7c10 */ /* 0x004fc8000ff1e0ff */
[----:B------:R-:W-:Y:S01]  /*1590*/  IADD3.X R15, PT, PT, R15, UR11, RZ, P0, !PT ;  /* 0x0000000b0f0f7c10 */ /* 0x000fe200087fe4ff */
[----:B---3--:R-:W-:-:S05]  /*15a0*/  IMAD.WIDE R36, R6, 0x40, R26 ;  /* 0x0000004006247825 */ /* 0x008fca00078e021a */
[----:B------:R1:W-:Y:S04]  /*15b0*/  ST.E.64 desc[UR12][R14.64+-0x8], R36 ;  /* 0xfffff8240e007985 */ /* 0x0003e8000c101b0c */
[----:B0-----:R-:W2:Y:S04]  /*15c0*/  LD.E.64 R30, desc[UR12][R16.64+0x28] ;  /* 0x0000280c101e7980 */ /* 0x001ea8000c101b00 */
[----:B------:R-:W3:Y:S01]  /*15d0*/  LDG.E.64 R28, desc[UR12][R24.64+-0x8] ;  /* 0xfffff80c181c7981 */ /* 0x000ee2000c1e1b00 */
[----:B-1----:R-:W-:Y:S01]  /*15e0*/  MOV R14, R38 ;  /* 0x00000026000e7202 */ /* 0x002fe20000000f00 */
[----:B------:R-:W-:-:S04]  /*15f0*/  IMAD.MOV.U32 R15, RZ, RZ, R39 ;  /* 0x000000ffff0f7224 */ /* 0x000fc800078e0027 */
[----:B------:R-:W-:Y:S01]  /*1600*/  IMAD.WIDE.U32 R26, R8, 0x40, R14 ;  /* 0x00000040081a7825 */ /* 0x000fe200078e000e */
[----:B--2---:R-:W-:Y:S02]  /*1610*/  IADD3 R30, P2, PT, R30, UR10, RZ ;  /* 0x0000000a1e1e7c10 */ /* 0x004fe4000ff5e0ff */
[----:B---3--:R-:W-:Y:S02]  /*1620*/  IADD3 R26, P0, P1, R26, 0x40, R28 ;  /* 0x000000401a1a7810 */ /* 0x008fe4000791e01c */
[----:B------:R-:W-:Y:S02]  /*1630*/  IADD3.X R31, PT, PT, R31, UR11, RZ, P2, !PT ;  /* 0x0000000b1f1f7c10 */ /* 0x000fe400097fe4ff */
[----:B------:R-:W-:-:S05]  /*1640*/  IADD3.X R27, PT, PT, R27, RZ, R29, P0, P1 ;  /* 0x000000ff1b1b7210 */ /* 0x000fca00007e241d */
[----:B------:R0:W-:Y:S04]  /*1650*/  ST.E.64 desc[UR12][R30.64], R26 ;  /* 0x0000001a1e007985 */ /* 0x0001e8000c101b0c */
[----:B------:R-:W2:Y:S01]  /*1660*/  LD.E.64 R38, desc[UR12][R16.64+0x10] ;  /* 0x0000100c10267980 */ /* 0x000ea2000c101b00 */
[----:B------:R-:W-:-:S05]  /*1670*/  IADD3 R29, PT, PT, R7, 0x1, RZ ;  /* 0x00000001071d7810 */ /* 0x000fca0007ffe0ff */
[----:B--2---:R-:W-:-:S05]  /*1680*/  IMAD.WIDE R38, R29, 0x4, R38 ;  /* 0x000000041d267825 */ /* 0x004fca00078e0226 */
[----:B------:R1:W-:Y:S04]  /*1690*/  ST.E desc[UR12][R38.64], RZ ;  /* 0x000000ff26007985 */ /* 0x0003e8000c10190c */
[----:B------:R-:W2:Y:S02]  /*16a0*/  LD.E.64 R42, desc[UR12][R16.64+0x20] ;  /* 0x0000200c102a7980 */ /* 0x000ea4000c101b00 */
[----:B--2---:R-:W-:-:S05]  /*16b0*/  IMAD.WIDE R42, R29, 0x4, R42 ;  /* 0x000000041d2a7825 */ /* 0x004fca00078e022a */
[----:B------:R2:W-:Y:S04]  /*16c0*/  ST.E desc[UR12][R42.64], RZ ;  /* 0x000000ff2a007985 */ /* 0x0005e8000c10190c */
[----:B------:R-:W3:Y:S02]  /*16d0*/  LD.E.64 R40, desc[UR12][R16.64+0x18] ;  /* 0x0000180c10287980 */ /* 0x000ee4000c101b00 */
[----:B---3--:R-:W-:-:S05]  /*16e0*/  IMAD.WIDE R40, R29, 0x4, R40 ;  /* 0x000000041d287825 */ /* 0x008fca00078e0228 */
[----:B------:R-:W-:Y:S04]  /*16f0*/  ST.E desc[UR12][R40.64], RZ ;  /* 0x000000ff28007985 */ /* 0x000fe8000c10190c */
[----:B------:R-:W3:Y:S04]  /*1700*/  LD.E.64 R28, desc[UR12][R16.64+0x28] ;  /* 0x0000280c101c7980 */ /* 0x000ee8000c101b00 */
[----:B0-----:R-:W1:Y:S01]  /*1710*/  LDG.E.64 R26, desc[UR12][R22.64+0x10] ;  /* 0x0000100c161a7981 */ /* 0x001e62000c1e1b00 */
[----:B------:R-:W-:-:S06]  /*1720*/  UIMAD.WIDE UR4, UR7, 0x8, -UR4 ;  /* 0x00000008070478a5 */ /* 0x000fcc000f8e0a04 */
[----:B---3--:R-:W-:-:S04]  /*1730*/  IADD3 R36, P0, PT, R28, UR4, RZ ;  /* 0x000000041c247c10 */ /* 0x008fc8000ff1e0ff */
[----:B------:R-:W-:Y:S01]  /*1740*/  IADD3.X R37, PT, PT, R29, UR5, RZ, P0, !PT ;  /* 0x000000051d257c10 */ /* 0x000fe200087fe4ff */
[----:B-1----:R-:W-:-:S05]  /*1750*/  IMAD.WIDE R38, R12, 0x40, R26 ;  /* 0x000000400c267825 */ /* 0x002fca00078e021a */
[----:B------:R0:W-:Y:S04]  /*1760*/  ST.E.64 desc[UR12][R36.64+-0x8], R38 ;  /* 0xfffff82624007985 */ /* 0x0001e8000c101b0c */
[----:B------:R-:W3:Y:S04]  /*1770*/  LD.E.64 R30, desc[UR12][R16.64+0x28] ;  /* 0x0000280c101e7980 */ /* 0x000ee8000c101b00 */
[----:B------:R-:W4:Y:S01]  /*1780*/  LDG.E.64 R28, desc[UR12][R24.64+-0x10] ;  /* 0xfffff00c181c7981 */ /* 0x000f22000c1e1b00 */
[----:B------:R-:W-:Y:S01]  /*1790*/  IMAD.WIDE.U32 R26, R10, 0x40, R14 ;  /* 0x000000400a1a7825 */ /* 0x000fe200078e000e */
[----:B---3--:R-:W-:-:S02]  /*17a0*/  IADD3 R30, P2, PT, R30, UR4, RZ ;  /* 0x000000041e1e7c10 */ /* 0x008fc4000ff5e0ff */
[----:B----4-:R-:W-:Y:S02]  /*17b0*/  IADD3 R28, P0, P1, R26, 0x80, R28 ;  /* 0x000000801a1c7810 */ /* 0x010fe4000791e01c */
[----:B------:R-:W-:Y:S02]  /*17c0*/  IADD3.X R31, PT, PT, R31, UR5, RZ, P2, !PT ;  /* 0x000000051f1f7c10 */ /* 0x000fe400097fe4ff */
[----:B------:R-:W-:-:S05]  /*17d0*/  IADD3.X R29, PT, PT, R27, RZ, R29, P0, P1 ;  /* 0x000000ff1b1d7210 */ /* 0x000fca00007e241d */
[----:B------:R1:W-:Y:S04]  /*17e0*/  ST.E.64 desc[UR12][R30.64], R28 ;  /* 0x0000001c1e007985 */ /* 0x0003e8000c101b0c */
[----:B--2---:R-:W2:Y:S02]  /*17f0*/  LD.E.64 R42, desc[UR12][R16.64+0x10] ;  /* 0x0000100c102a7980 */ /* 0x004ea4000c101b00 */
[----:B--2---:R-:W-:-:S05]  /*1800*/  IMAD.WIDE R42, R4, 0x4, R42 ;  /* 0x00000004042a7825 */ /* 0x004fca00078e022a */
[----:B------:R-:W-:Y:S04]  /*1810*/  ST.E desc[UR12][R42.64], RZ ;  /* 0x000000ff2a007985 */ /* 0x000fe8000c10190c */
[----:B0-----:R-:W2:Y:S02]  /*1820*/  LD.E.64 R36, desc[UR12][R16.64+0x20] ;  /* 0x0000200c10247980 */ /* 0x001ea4000c101b00 */
[----:B--2---:R-:W-:-:S05]  /*1830*/  IMAD.WIDE R36, R4, 0x4, R36 ;  /* 0x0000000404247825 */ /* 0x004fca00078e0224 */
[----:B------:R0:W-:Y:S04]  /*1840*/  ST.E desc[UR12][R36.64], RZ ;  /* 0x000000ff24007985 */ /* 0x0001e8000c10190c */
[----:B------:R-:W2:Y:S01]  /*1850*/  LD.E.64 R40, desc[UR12][R16.64+0x18] ;  /* 0x0000180c10287980 */ /* 0x000ea2000c101b00 */
[----:B-1----:R-:W-:Y:S02]  /*1860*/  HFMA2 R28, -RZ, RZ, 0, 4.76837158203125e-07 ;  /* 0x00000008ff1c7431 */ /* 0x002fe400000001ff */
[----:B------:R-:W-:Y:S02]  /*1870*/  IMAD.MOV.U32 R29, RZ, RZ, 0x0 ;  /* 0x00000000ff1d7424 */ /* 0x000fe400078e00ff */
[----:B--2---:R-:W-:-:S05]  /*1880*/  IMAD.WIDE R40, R4, 0x4, R40 ;  /* 0x0000000404287825 */ /* 0x004fca00078e0228 */
[----:B------:R-:W-:Y:S04]  /*1890*/  ST.E desc[UR12][R40.64], RZ ;  /* 0x000000ff28007985 */ /* 0x000fe8000c10190c */
[----:B------:R-:W2:Y:S04]  /*18a0*/  LD.E.64 R26, desc[UR12][R16.64+0x28] ;  /* 0x0000280c101a7980 */ /* 0x000ea8000c101b00 */
[----:B------:R-:W3:Y:S01]  /*18b0*/  LDG.E.64 R22, desc[UR12][R22.64+0x18] ;  /* 0x0000180c16167981 */ /* 0x000ee2000c1e1b00 */
[----:B------:R-:W-:-:S03]  /*18c0*/  IMAD.WIDE R28, R33, 0x8, -R28 ;  /* 0x00000008211c7825 */ /* 0x000fc600078e0a1c */
[----:B--2---:R-:W-:-:S04]  /*18d0*/  IADD3 R26, P0, PT, R28, R26, RZ ;  /* 0x0000001a1c1a7210 */ /* 0x004fc80007f1e0ff */
[----:B------:R-:W-:Y:S01]  /*18e0*/  IADD3.X R27, PT, PT, R29, R27, RZ, P0, !PT ;  /* 0x0000001b1d1b7210 */ /* 0x000fe200007fe4ff */
[----:B---3--:R-:W-:-:S05]  /*18f0*/  IMAD.WIDE R38, R11, 0x40, R22 ;  /* 0x000000400b267825 */ /* 0x008fca00078e0216 */
[----:B------:R1:W-:Y:S04]  /*1900*/  ST.E.64 desc[UR12][R26.64+-0x8], R38 ;  /* 0xfffff8261a007985 */ /* 0x0003e8000c101b0c */
[----:B------:R-:W2:Y:S04]  /*1910*/  LDG.E.64 R24, desc[UR12][R24.64+-0x18] ;  /* 0xffffe80c18187981 */ /* 0x000ea8000c1e1b00 */
[----:B0-----:R-:W3:Y:S01]  /*1920*/  LD.E.64 R36, desc[UR12][R16.64+0x28] ;  /* 0x0000280c10247980 */ /* 0x001ee2000c101b00 */
[----:B------:R-:W-:-:S03]  /*1930*/  IMAD.WIDE.U32 R30, R9, 0x40, R14 ;  /* 0x00000040091e7825 */ /* 0x000fc600078e000e */
[----:B--2---:R-:W-:Y:S02]  /*1940*/  IADD3 R30, P0, P1, R30, 0xc0, R24 ;  /* 0x000000c01e1e7810 */ /* 0x004fe4000791e018 */
[----:B---3--:R-:W-:Y:S02]  /*1950*/  IADD3 R28, P2, PT, R28, R36, RZ ;  /* 0x000000241c1c7210 */ /* 0x008fe40007f5e0ff */
[----:B------:R-:W-:Y:S02]  /*1960*/  IADD3.X R31, PT, PT, R31, RZ, R25, P0, P1 ;  /* 0x000000ff1f1f7210 */ /* 0x000fe400007e2419 */
[----:B------:R-:W-:-:S05]  /*1970*/  IADD3.X R29, PT, PT, R29, R37, RZ, P2, !PT ;  /* 0x000000251d1d7210 */ /* 0x000fca00017fe4ff */
[----:B------:R0:W-:Y:S04]  /*1980*/  ST.E.64 desc[UR12][R28.64], R30 ;  /* 0x0000001e1c007985 */ /* 0x0001e8000c101b0c */
[----:B------:R-:W2:Y:S02]  /*1990*/  LD.E.64 R36, desc[UR12][R16.64+0x10] ;  /* 0x0000100c10247980 */ /* 0x000ea4000c101b00 */
[----:B--2---:R-:W-:-:S05]  /*19a0*/  IMAD.WIDE R36, R35, 0x4, R36 ;  /* 0x0000000423247825 */ /* 0x004fca00078e0224 */
[----:B------:R0:W-:Y:S04]  /*19b0*/  ST.E desc[UR12][R36.64], RZ ;  /* 0x000000ff24007985 */ /* 0x0001e8000c10190c */
[----:B------:R-:W2:Y:S01]  /*19c0*/  LD.E.64 R24, desc[UR12][R16.64+0x20] ;  /* 0x0000200c10187980 */ /* 0x000ea2000c101b00 */
[----:B-1----:R-:W1:Y:S01]  /*19d0*/  S2R R27, SR_TID.Y ;  /* 0x00000000001b7919 */ /* 0x002e620000002200 */
[----:B--2---:R-:W-:-:S05]  /*19e0*/  IMAD.WIDE R24, R35, 0x4, R24 ;  /* 0x0000000423187825 */ /* 0x004fca00078e0218 */
[----:B------:R0:W-:Y:S04]  /*19f0*/  ST.E desc[UR12][R24.64], RZ ;  /* 0x000000ff18007985 */ /* 0x0001e8000c10190c */
[----:B------:R-:W2:Y:S01]  /*1a00*/  LD.E.64 R22, desc[UR12][R16.64+0x18] ;  /* 0x0000180c10167980 */ /* 0x000ea2000c101b00 */
[----:B------:R-:W-:Y:S01]  /*1a10*/  IADD3 R38, P0, PT, R14, 0x100, RZ ;  /* 0x000001000e267810 */ /* 0x000fe20007f1e0ff */
[----:B-1----:R-:W-:Y:S01]  /*1a20*/  IMAD R18, R27, 0x4, R18 ;  /* 0x000000041b127824 */ /* 0x002fe200078e0212 */
[----:B------:R-:W-:Y:S01]  /*1a30*/  IADD3 R13, PT, PT, R13, 0x4, RZ ;  /* 0x000000040d0d7810 */ /* 0x000fe20007ffe0ff */
[----:B------:R-:W-:Y:S01]  /*1a40*/  UIADD3 UR6, UPT, UPT, UR6, 0x8, URZ ;  /* 0x0000000806067890 */ /* 0x000fe2000fffe0ff */
[----:B------:R-:W-:Y:S01]  /*1a50*/  IADD3.X R39, PT, PT, RZ, R15, RZ, P0, !PT ;  /* 0x0000000fff277210 */ /* 0x000fe200007fe4ff */
[----:B------:R-:W-:Y:S01]  /*1a60*/  UIADD3 UR7, UPT, UPT, UR7, 0x8, URZ ;  /* 0x0000000807077890 */ /* 0x000fe2000fffe0ff */
[----:B------:R-:W-:Y:S01]  /*1a70*/  ISETP.NE.AND P0, PT, R13, RZ, PT ;  /* 0x000000ff0d00720c */ /* 0x000fe20003f05270 */
[----:B------:R-:W-:Y:S01]  /*1a80*/  UIADD3 UR8, UPT, UPT, UR8, 0x8, URZ ;  /* 0x0000000808087890 */ /* 0x000fe2000fffe0ff */
[C---:B------:R-:W-:Y:S01]  /*1a90*/  LEA R10, R27.reuse, R10, 0x2 ;  /* 0x0000000a1b0a7211 */ /* 0x040fe200078e10ff */
[C---:B------:R-:W-:Y:S01]  /*1aa0*/  IMAD R9, R27.reuse, 0x4, R9 ;  /* 0x000000041b097824 */ /* 0x040fe200078e0209 */
[C---:B------:R-:W-:Y:S01]  /*1ab0*/  LEA R8, R27.reuse, R8, 0x2 ;  /* 0x000000081b087211 */ /* 0x040fe200078e10ff */
[C---:B------:R-:W-:Y:S01]  /*1ac0*/  IMAD R19, R27.reuse, -0x4, R19 ;  /* 0xfffffffc1b137824 */ /* 0x040fe200078e0213 */
[----:B------:R-:W-:Y:S01]  /*1ad0*/  IADD3 R32, PT, PT, R32, -0x4, RZ ;  /* 0xfffffffc20207810 */ /* 0x000fe20007ffe0ff */
[----:B------:R-:W-:Y:S01]  /*1ae0*/  IMAD R6, R27, -0x4, R6 ;  /* 0xfffffffc1b067824 */ /* 0x000fe200078e0206 */
[----:B------:R-:W-:Y:S01]  /*1af0*/  IADD3 R33, PT, PT, R33, 0x8, RZ ;  /* 0x0000000821217810 */ /* 0x000fe20007ffe0ff */
[C---:B------:R-:W-:Y:S01]  /*1b00*/  IMAD R12, R27.reuse, -0x4, R12 ;  /* 0xfffffffc1b0c7824 */ /* 0x040fe200078e020c */
[----:B------:R-:W-:Y:S01]  /*1b10*/  IADD3 R2, PT, PT, R2, 0x4, RZ ;  /* 0x0000000402027810 */ /* 0x000fe20007ffe0ff */
[----:B------:R-:W-:Y:S01]  /*1b20*/  IMAD R11, R27, -0x4, R11 ;  /* 0xfffffffc1b0b7824 */ /* 0x000fe200078e020b */
[----:B------:R-:W-:Y:S01]  /*1b30*/  IADD3 R7, PT, PT, R7, 0x4, RZ ;  /* 0x0000000407077810 */ /* 0x000fe20007ffe0ff */
[----:B------:R-:W-:-:S02]  /*1b40*/  VIADD R34, R34, 0x4 ;  /* 0x0000000422227836 */ /* 0x000fc40000000000 */
[----:B------:R-:W-:Y:S02]  /*1b50*/  VIADD R18, R18, 0x4 ;  /* 0x0000000412127836 */ /* 0x000fe40000000000 */
[----:B------:R-:W-:Y:S02]  /*1b60*/  VIADD R4, R4, 0x4 ;  /* 0x0000000404047836 */ /* 0x000fe40000000000 */
[C---:B--2---:R-:W-:Y:S01]  /*1b70*/  IMAD.WIDE R22, R35.reuse, 0x4, R22 ;  /* 0x0000000423167825 */ /* 0x044fe200078e0216 */
[----:B------:R-:W-:-:S04]  /*1b80*/  IADD3 R35, PT, PT, R35, 0x4, RZ ;  /* 0x0000000423237810 */ /* 0x000fc80007ffe0ff */
[----:B------:R0:W-:Y:S01]  /*1b90*/  ST.E desc[UR12][R22.64], RZ ;  /* 0x000000ff16007985 */ /* 0x0001e2000c10190c */
[----:B------:R-:W-:Y:S05]  /*1ba0*/  @P0 BRA `(.L_x_31) ;  /* 0xfffffff400f40947 */ /* 0x000fea000383ffff */
[----:B------:R-:W-:Y:S01]  /*1bb0*/  IADD3 R32, PT, PT, R32, -0x1, RZ ;  /* 0xffffffff20207810 */ /* 0x000fe20007ffe0ff */
[----:B------:R-:W-:-:S07]  /*1bc0*/  VIADD R9, R34, 0x1 ;  /* 0x0000000122097836 */ /* 0x000fce0000000000 */
.L_x_30:
[----:B------:R-:W-:-:S04]  /*1bd0*/  IADD3 R14, PT, PT, R0, -R3, RZ ;  /* 0x80000003000e7210 */ /* 0x000fc80007ffe0ff */
[----:B------:R-:W-:-:S13]  /*1be0*/  LOP3.LUT P0, R14, R14, 0x3, RZ, 0xc0, !PT ;  /* 0x000000030e0e7812 */ /* 0x000fda000780c0ff */
[----:B------:R-:W-:Y:S05]  /*1bf0*/  @!P0 BRA `(.L_x_29) ;  /* 0x0000000000d88947 */ /* 0x000fea0003800000 */
[----:B------:R-:W1:Y:S01]  /*1c00*/  S2R R8, SR_TID.X ;  /* 0x0000000000087919 */ /* 0x000e620000002100 */
[----:B------:R-:W-:Y:S01]  /*1c10*/  IADD3 R15, PT, PT, R9, R3, RZ ;  /* 0x00000003090f7210 */ /* 0x000fe20007ffe0ff */
[C---:B------:R-:W-:Y:S01]  /*1c20*/  VIADD R13, R0.reuse, 0x1 ;  /* 0x00000001000d7836 */ /* 0x040fe20000000000 */
[-C--:B------:R-:W-:Y:S01]  /*1c30*/  IADD3 R6, PT, PT, R0, -R5.reuse, RZ ;  /* 0x8000000500067210 */ /* 0x080fe20007ffe0ff */
[----:B------:R-:W2:Y:S01]  /*1c40*/  S2R R11, SR_TID.Y ;  /* 0x00000000000b7919 */ /* 0x000ea20000002200 */
[----:B------:R-:W-:Y:S02]  /*1c50*/  IADD3 R4, PT, PT, R5, -R0, -R9 ;  /* 0x8000000005047210 */ /* 0x000fe40007ffe809 */
[----:B------:R-:W-:Y:S02]  /*1c60*/  LOP3.LUT R10, RZ, R5, RZ, 0x33, !PT ;  /* 0x00000005ff0a7212 */ /* 0x000fe400078e33ff */
[----:B------:R-:W-:Y:S01]  /*1c70*/  IADD3 R14, PT, PT, -R14, RZ, RZ ;  /* 0x000000ff0e0e7210 */ /* 0x000fe20007ffe1ff */
[----:B------:R-:W-:Y:S01]  /*1c80*/  IMAD R4, R4, -0x2, RZ ;  /* 0xfffffffe04047824 */ /* 0x000fe200078e02ff */
[----:B------:R-:W-:Y:S01]  /*1c90*/  IADD3 R10, PT, PT, R10, R9, R0 ;  /* 0x000000090a0a7210 */ /* 0x000fe20007ffe000 */
[----:B-1----:R-:W-:-:S04]  /*1ca0*/  IMAD.IADD R2, R9, 0x1, R8 ;  /* 0x0000000109027824 */ /* 0x002fc800078e0208 */
[----:B--2---:R-:W-:Y:S01]  /*1cb0*/  IMAD R15, R15, R11, R2 ;  /* 0x0000000b0f0f7224 */ /* 0x004fe200078e0202 */
[----:B------:R-:W-:Y:S01]  /*1cc0*/  IADD3 R12, PT, PT, R11, 0x1, RZ ;  /* 0x000000010b0c7810 */ /* 0x000fe20007ffe0ff */
[----:B------:R-:W-:-:S05]  /*1cd0*/  IMAD R2, R0, R6, R9 ;  /* 0x0000000600027224 */ /* 0x000fca00078e0209 */
[----:B------:R-:W-:-:S07]  /*1ce0*/  IADD3 R2, PT, PT, R2, -0x1, RZ ;  /* 0xffffffff02027810 */ /* 0x000fce0007ffe0ff */
.L_x_32:
[----:B0-2---:R-:W0:Y:S01]  /*1cf0*/  LDC.64 R22, c[0x0][0x388] ;  /* 0x0000e200ff167b82 */ /* 0x005e220000000a00 */
[----:B------:R-:W2:Y:S01]  /*1d00*/  LD.E.64 R18, desc[UR12][R16.64+0x28] ;  /* 0x0000280c10127980 */ /* 0x000ea2000c101b00 */
[----:B0-----:R-:W-:-:S06]  /*1d10*/  IMAD.WIDE R22, R2, 0x8, R22 ;  /* 0x0000000802167825 */ /* 0x001fcc00078e0216 */
[----:B------:R-:W3:Y:S01]  /*1d20*/  LDG.E.64 R22, desc[UR12][R22.64] ;  /* 0x0000000c16167981 */ /* 0x000ee2000c1e1b00 */
[----:B------:R-:W-:Y:S01]  /*1d30*/  MOV R7, 0x0 ;  /* 0x0000000000077802 */ /* 0x000fe20000000f00 */
[----:B------:R-:W-:Y:S01]  /*1d40*/  IMAD.MOV.U32 R6, RZ, RZ, 0x8 ;  /* 0x00000008ff067424 */ /* 0x000fe200078e00ff */
[----:B------:R-:W-:Y:S01]  /*1d50*/  IADD3 R24, PT, PT, R13, R32, RZ ;  /* 0x000000200d187210 */ /* 0x000fe20007ffe0ff */
[----:B------:R-:W-:-:S04]  /*1d60*/  IMAD.WIDE R32, R32, 0x8, R20 ;  /* 0x0000000820207825 */ /* 0x000fc800078e0214 */
[----:B------:R-:W-:-:S04]  /*1d70*/  IMAD.WIDE R6, R4, 0x8, -R6 ;  /* 0x0000000804067825 */ /* 0x000fc800078e0a06 */
[----:B------:R-:W-:Y:S01]  /*1d80*/  IMAD R25, R24, R11, R8 ;  /* 0x0000000b18197224 */ /* 0x000fe200078e0208 */
[----:B--2---:R-:W-:-:S05]  /*1d90*/  IADD3 R18, P0, PT, R6, R18, RZ ;  /* 0x0000001206127210 */ /* 0x004fca0007f1e0ff */
[----:B------:R-:W-:Y:S02]  /*1da0*/  IMAD.X R19, R7, 0x1, R19, P0 ;  /* 0x0000000107137824 */ /* 0x000fe400000e0613 */
[----:B---3--:R-:W-:-:S05]  /*1db0*/  IMAD.WIDE R24, R25, 0x40, R22 ;  /* 0x0000004019187825 */ /* 0x008fca00078e0216 */
[----:B------:R0:W-:Y:S04]  /*1dc0*/  ST.E.64 desc[UR12][R18.64+-0x8], R24 ;  /* 0xfffff81812007985 */ /* 0x0001e8000c101b0c */
[----:B------:R-:W2:Y:S04]  /*1dd0*/  LD.E.64 R26, desc[UR12][R16.64+0x28] ;  /* 0x0000280c101a7980 */ /* 0x000ea8000c101b00 */
[----:B------:R-:W3:Y:S01]  /*1de0*/  LDG.E.64 R32, desc[UR12][R32.64] ;  /* 0x0000000c20207981 */ /* 0x000ee2000c1e1b00 */
[----:B--2---:R-:W-:-:S04]  /*1df0*/  IADD3 R28, P0, PT, R6, R26, RZ ;  /* 0x0000001a061c7210 */ /* 0x004fc80007f1e0ff */
[----:B------:R-:W-:Y:S01]  /*1e00*/  IADD3.X R29, PT, PT, R7, R27, RZ, P0, !PT ;  /* 0x0000001b071d7210 */ /* 0x000fe200007fe4ff */
[----:B---3--:R-:W-:-:S05]  /*1e10*/  IMAD.WIDE.U32 R6, R15, 0x40, R32 ;  /* 0x000000400f067825 */ /* 0x008fca00078e0020 */
[----:B------:R1:W-:Y:S04]  /*1e20*/  ST.E.64 desc[UR12][R28.64], R6 ;  /* 0x000000061c007985 */ /* 0x0003e8000c101b0c */
[----:B------:R-:W2:Y:S02]  /*1e30*/  LD.E.64 R22, desc[UR12][R16.64+0x10] ;  /* 0x0000100c10167980 */ /* 0x000ea4000c101b00 */
[----:B--2---:R-:W-:-:S05]  /*1e40*/  IMAD.WIDE R22, R10, 0x4, R22 ;  /* 0x000000040a167825 */ /* 0x004fca00078e0216 */
[----:B------:R2:W-:Y:S04]  /*1e50*/  ST.E desc[UR12][R22.64], RZ ;  /* 0x000000ff16007985 */ /* 0x0005e8000c10190c */
[----:B------:R-:W3:Y:S02]  /*1e60*/  LD.E.64 R26, desc[UR12][R16.64+0x20] ;  /* 0x0000200c101a7980 */ /* 0x000ee4000c101b00 */
[----:B---3--:R-:W-:-:S05]  /*1e70*/  IMAD.WIDE R26, R10, 0x4, R26 ;  /* 0x000000040a1a7825 */ /* 0x008fca00078e021a */
[----:B------:R2:W-:Y:S04]  /*1e80*/  ST.E desc[UR12][R26.64], RZ ;  /* 0x000000ff1a007985 */ /* 0x0005e8000c10190c */
[----:B0-----:R-:W3:Y:S01]  /*1e90*/  LD.E.64 R18, desc[UR12][R16.64+0x18] ;  /* 0x0000180c10127980 */ /* 0x001ee2000c101b00 */
[----:B------:R-:W-:Y:S01]  /*1ea0*/  IADD3 R14, PT, PT, R14, 0x1, RZ ;  /* 0x000000010e0e7810 */ /* 0x000fe20007ffe0ff */
[----:B-1----:R-:W-:Y:S01]  /*1eb0*/  VIADD R6, R9, 0x1 ;  /* 0x0000000109067836 */ /* 0x002fe20000000000 */
[----:B------:R-:W-:Y:S01]  /*1ec0*/  LOP3.LUT R32, RZ, R9, RZ, 0x33, !PT ;  /* 0x00000009ff207212 */ /* 0x000fe200078e33ff */
[----:B------:R-:W-:Y:S01]  /*1ed0*/  VIADD R2, R2, 0x1 ;  /* 0x0000000102027836 */ /* 0x000fe20000000000 */
[----:B------:R-:W-:Y:S02]  /*1ee0*/  ISETP.NE.AND P0, PT, R14, RZ, PT ;  /* 0x000000ff0e00720c */ /* 0x000fe40003f05270 */
[----:B------:R-:W-:-:S02]  /*1ef0*/  IADD3 R4, PT, PT, R4, 0x2, RZ ;  /* 0x0000000204047810 */ /* 0x000fc40007ffe0ff */
[----:B------:R-:W-:Y:S02]  /*1f00*/  MOV R9, R6 ;  /* 0x0000000600097202 */ /* 0x000fe40000000f00 */
[----:B------:R-:W-:Y:S01]  /*1f10*/  IADD3 R15, PT, PT, R12, R15, RZ ;  /* 0x0000000f0c0f7210 */ /* 0x000fe20007ffe0ff */
[C---:B---3--:R-:W-:Y:S01]  /*1f20*/  IMAD.WIDE R18, R10.reuse, 0x4, R18 ;  /* 0x000000040a127825 */ /* 0x048fe200078e0212 */
[----:B------:R-:W-:-:S04]  /*1f30*/  IADD3 R10, PT, PT, R10, 0x1, RZ ;  /* 0x000000010a0a7810 */ /* 0x000fc80007ffe0ff */
[----:B------:R2:W-:Y:S01]  /*1f40*/  ST.E desc[UR12][R18.64], RZ ;  /* 0x000000ff12007985 */ /* 0x0005e2000c10190c */
[----:B------:R-:W-:Y:S05]  /*1f50*/  @P0 BRA `(.L_x_32) ;  /* 0xfffffffc00640947 */ /* 0x000fea000383ffff */
.L_x_29:
[----:B0-----:R-:W0:Y:S01]  /*1f60*/  S2R R11, SR_LANEID ;  /* 0x00000000000b7919 */ /* 0x001e220000000000 */
[----:B------:R-:W-:Y:S01]  /*1f70*/  VOTEU.ANY UR4, UPT, PT ;  /* 0x0000000000047886 */ /* 0x000fe200038e0100 */
[----:B------:R-:W3:Y:S01]  /*1f80*/  LDC.64 R6, c[0x0][0x3a0] ;  /* 0x0000e800ff067b82 */ /* 0x000ee20000000a00 */
[----:B-1----:R-:W0:Y:S01]  /*1f90*/  FLO.U32 R8, UR4 ;  /* 0x0000000400087d00 */ /* 0x002e2200080e0000 */
[C---:B------:R-:W-:Y:S01]  /*1fa0*/  IMAD.IADD R3, R0.reuse, 0x1, -R3 ;  /* 0x0000000100037824 */ /* 0x040fe200078e0a03 */
[----:B------:R-:W-:-:S05]  /*1fb0*/  IADD3 R0, PT, PT, R0, -R5, RZ ;  /* 0x8000000500007210 */ /* 0x000fca0007ffe0ff */
[----:B------:R-:W1:Y:S01]  /*1fc0*/  LDC.64 R4, c[0x0][0x398] ;  /* 0x0000e600ff047b82 */ /* 0x000e620000000a00 */
[----:B------:R-:W4:Y:S01]  /*1fd0*/  POPC R9, UR4 ;  /* 0x0000000400097d09 */ /* 0x000f220008000000 */
[----:B0-----:R-:W-:Y:S02]  /*1fe0*/  ISETP.EQ.U32.AND P0, PT, R8, R11, PT ;  /* 0x0000000b0800720c */ /* 0x001fe40003f02070 */
[----:B------:R-:W-:-:S05]  /*1ff0*/  IADD3 R11, PT, PT, R3, R0, RZ ;  /* 0x00000000030b7210 */ /* 0x000fca0007ffe0ff */
[----:B---3--:R-:W-:-:S06]  /*2000*/  IMAD.WIDE R2, R11, 0x4, R6 ;  /* 0x000000040b027825 */ /* 0x008fcc00078e0206 */
[----:B----4-:R-:W3:Y:S01]  /*2010*/  @P0 ATOMG.E.ADD.STRONG.GPU PT, R3, desc[UR12][R2.64], R9 ;  /* 0x80000009020309a8 */ /* 0x010ee200081ef10c */
[----:B-1----:R-:W-:-:S06]  /*2020*/  IMAD.WIDE R4, R11, 0x8, R4 ;  /* 0x000000080b047825 */ /* 0x002fcc00078e0204 */
[----:B------:R-:W4:Y:S01]  /*2030*/  LDG.E.64 R4, desc[UR12][R4.64] ;  /* 0x0000000c04047981 */ /* 0x000f22000c1e1b00 */
[----:B------:R-:W0:Y:S02]  /*2040*/  S2R R0, SR_LTMASK ;  /* 0x0000000000007919 */ /* 0x000e240000003900 */
[----:B0-----:R-:W-:-:S06]  /*2050*/  LOP3.LUT R0, R0, UR4, RZ, 0xc0, !PT ;  /* 0x0000000400007c12 */ /* 0x001fcc000f8ec0ff */
[----:B------:R-:W0:Y:S01]  /*2060*/  POPC R0, R0 ;  /* 0x0000000000007309 */ /* 0x000e220000000000 */
[----:B---3--:R-:W0:Y:S02]  /*2070*/  SHFL.IDX PT, R7, R3, R8, 0x1f ;  /* 0x00001f0803077589 */ /* 0x008e2400000e0000 */
[----:B0-----:R-:W-:-:S04]  /*2080*/  IMAD.IADD R7, R7, 0x1, R0 ;  /* 0x0000000107077824 */ /* 0x001fc800078e0200 */
[----:B----4-:R-:W-:-:S05]  /*2090*/  IMAD.WIDE R6, R7, 0x8, R4 ;  /* 0x0000000807067825 */ /* 0x010fca00078e0204 */
[----:B------:R-:W-:Y:S01]  /*20a0*/  ST.E.64 desc[UR12][R6.64], R16 ;  /* 0x0000001006007985 */ /* 0x000fe2000c101b0c */
[----:B------:R-:W-:Y:S05]  /*20b0*/  EXIT ;  /* 0x000000000000794d */ /* 0x000fea0003800000 */
        .weak           $__internal_0_$__cuda_sm20_rcp_rn_f32_slowpath
        .type           $__internal_0_$__cuda_sm20_rcp_rn_f32_slowpath,@function
        .size           $__internal_0_$__cuda_sm20_rcp_rn_f32_slowpath,(.L_x_37 - $__internal_0_$__cuda_sm20_rcp_rn_f32_slowpath)
$__internal_0_$__cuda_sm20_rcp_rn_f32_slowpath:
[----:B------:R-:W-:-:S04]  /*20c0*/  SHF.L.U32 R11, R8, 0x1, RZ ;  /* 0x00000001080b7819 */ /* 0x000fc800000006ff */
[----:B------:R-:W-:-:S04]  /*20d0*/  SHF.R.U32.HI R11, RZ, 0x18, R11 ;  /* 0x00000018ff0b7819 */ /* 0x000fc8000001160b */
[----:B------:R-:W-:-:S13]  /*20e0*/  ISETP.NE.U32.AND P0, PT, R11, RZ, PT ;  /* 0x000000ff0b00720c */ /* 0x000fda0003f05070 */
[----:B------:R-:W-:Y:S05]  /*20f0*/  @P0 BRA `(.L_x_33) ;  /* 0x00000000002c0947 */ /* 0x000fea0003800000 */
[----:B------:R-:W-:-:S04]  /*2100*/  SHF.L.U32 R11, R8, 0x1, RZ ;  /* 0x00000001080b7819 */ /* 0x000fc800000006ff */
[----:B------:R-:W-:-:S13]  /*2110*/  ISETP.NE.AND P0, PT, R11, RZ, PT ;  /* 0x000000ff0b00720c */ /* 0x000fda0003f05270 */
[----:B------:R2:W3:Y:S01]  /*2120*/  @!P0 MUFU.RCP R11, R8 ;  /* 0x00000008000b8308 */ /* 0x0004e20000001000 */
[----:B------:R-:W-:Y:S05]  /*2130*/  @!P0 BRA `(.L_x_34) ;  /* 0x0000000000a48947 */ /* 0x000fea0003800000 */
[----:B------:R-:W-:-:S04]  /*2140*/  FFMA R12, R8, 1.84467440737095516160e+19, RZ ;  /* 0x5f800000080c7823 */ /* 0x000fc800000000ff */
[----:B---3--:R-:W2:Y:S02]  /*2150*/  MUFU.RCP R11, R12 ;  /* 0x0000000c000b7308 */ /* 0x008ea40000001000 */
[----:B--2---:R-:W-:-:S04]  /*2160*/  FFMA R8, R12, R11, -1 ;  /* 0xbf8000000c087423 */ /* 0x004fc8000000000b */
[----:B------:R-:W-:-:S04]  /*2170*/  FADD.FTZ R8, -R8, -RZ ;  /* 0x800000ff08087221 */ /* 0x000fc80000010100 */
[----:B------:R-:W-:-:S04]  /*2180*/  FFMA R8, R11, R8, R11 ;  /* 0x000000080b087223 */ /* 0x000fc8000000000b */
[----:B------:R-:W-:Y:S01]  /*2190*/  FFMA R11, R8, 1.84467440737095516160e+19, RZ ;  /* 0x5f800000080b7823 */ /* 0x000fe200000000ff */
[----:B------:R-:W-:Y:S06]  /*21a0*/  BRA `(.L_x_34) ;  /* 0x0000000000887947 */ /* 0x000fec0003800000 */
.L_x_33:
[----:B------:R-:W-:-:S05]  /*21b0*/  VIADD R12, R11, 0xffffff03 ;  /* 0xffffff030b0c7836 */ /* 0x000fca0000000000 */
[----:B------:R-:W-:-:S13]  /*21c0*/  ISETP.GT.U32.AND P0, PT, R12, 0x1, PT ;  /* 0x000000010c00780c */ /* 0x000fda0003f04070 */
[----:B------:R-:W-:Y:S05]  /*21d0*/  @P0 BRA `(.L_x_35) ;  /* 0x0000000000780947 */ /* 0x000fea0003800000 */
[----:B------:R-:W-:Y:S01]  /*21e0*/  LOP3.LUT R13, R8, 0x7fffff, RZ, 0xc0, !PT ;  /* 0x007fffff080d7812 */ /* 0x000fe200078ec0ff */
[----:B------:R-:W-:-:S03]  /*21f0*/  HFMA2 R23, -RZ, RZ, 0, 1.78813934326171875e-07 ;  /* 0x00000003ff177431 */ /* 0x000fc600000001ff */
[----:B------:R-:W-:-:S04]  /*2200*/  LOP3.LUT R13, R13, 0x3f800000, RZ, 0xfc, !PT ;  /* 0x3f8000000d0d7812 */ /* 0x000fc800078efcff */
[----:B------:R-:W0:Y:S01]  /*2210*/  MUFU.RCP R14, R13 ;  /* 0x0000000d000e7308 */ /* 0x000e220000001000 */
[----:B------:R-:W-:Y:S01]  /*2220*/  SHF.L.U32 R24, R23, R12, RZ ;  /* 0x0000000c17187219 */ /* 0x000fe200000006ff */
[----:B0-----:R-:W-:-:S04]  /*2230*/  FFMA R15, R13, R14, -1 ;  /* 0xbf8000000d0f7423 */ /* 0x001fc8000000000e */
[----:B------:R-:W-:-:S04]  /*2240*/  FADD.FTZ R15, -R15, -RZ ;  /* 0x800000ff0f0f7221 */ /* 0x000fc80000010100 */
[CCC-:B------:R-:W-:Y:S01]  /*2250*/  FFMA.RM R22, R14.reuse, R15.reuse, R14.reuse ;  /* 0x0000000f0e167223 */ /* 0x1c0fe2000000400e */
[----:B------:R-:W-:-:S04]  /*2260*/  FFMA.RP R15, R14, R15, R14 ;  /* 0x0000000f0e0f7223 */ /* 0x000fc8000000800e */
[C---:B------:R-:W-:Y:S02]  /*2270*/  LOP3.LUT R14, R22.reuse, 0x7fffff, RZ, 0xc0, !PT ;  /* 0x007fffff160e7812 */ /* 0x040fe400078ec0ff */
[----:B------:R-:W-:Y:S02]  /*2280*/  FSETP.NEU.FTZ.AND P0, PT, R22, R15, PT ;  /* 0x0000000f1600720b */ /* 0x000fe40003f1d000 */
[----:B------:R-:W-:Y:S02]  /*2290*/  LOP3.LUT R15, R14, 0x800000, RZ, 0xfc, !PT ;  /* 0x008000000e0f7812 */ /* 0x000fe400078efcff */
[----:B------:R-:W-:Y:S02]  /*22a0*/  SEL R14, RZ, 0xffffffff, !P0 ;  /* 0xffffffffff0e7807 */ /* 0x000fe40004000000 */
[----:B------:R-:W-:Y:S02]  /*22b0*/  LOP3.LUT R13, R24, R15, RZ, 0xc0, !PT ;  /* 0x0000000f180d7212 */ /* 0x000fe400078ec0ff */
[----:B------:R-:W-:-:S02]  /*22c0*/  IADD3 R14, PT, PT, -R14, RZ, RZ ;  /* 0x000000ff0e0e7210 */ /* 0x000fc40007ffe1ff */
[-C--:B------:R-:W-:Y:S02]  /*22d0*/  SHF.R.U32.HI R13, RZ, R12.reuse, R13 ;  /* 0x0000000cff0d7219 */ /* 0x080fe4000001160d */
[----:B------:R-:W-:Y:S02]  /*22e0*/  LOP3.LUT P1, RZ, R14, R12, R15, 0xf8, !PT ;  /* 0x0000000c0eff7212 */ /* 0x000fe4000782f80f */
[C---:B------:R-:W-:Y:S02]  /*22f0*/  LOP3.LUT P0, RZ, R13.reuse, 0x1, RZ, 0xc0, !PT ;  /* 0x000000010dff7812 */ /* 0x040fe4000780c0ff */
[----:B------:R-:W-:-:S04]  /*2300*/  LOP3.LUT P2, RZ, R13, 0x2, RZ, 0xc0, !PT ;  /* 0x000000020dff7812 */ /* 0x000fc8000784c0ff */
[----:B------:R-:W-:Y:S02]  /*2310*/  PLOP3.LUT P0, PT, P0, P1, P2, 0xe0, 0x0 ;  /* 0x000000000000781c */ /* 0x000fe40000703c20 */
[----:B------:R-:W-:Y:S02]  /*2320*/  LOP3.LUT P1, RZ, R8, 0x7fffff, RZ, 0xc0, !PT ;  /* 0x007fffff08ff7812 */ /* 0x000fe4000782c0ff */
[----:B------:R-:W-:-:S05]  /*2330*/  SEL R12, RZ, 0x1, !P0 ;  /* 0x00000001ff0c7807 */ /* 0x000fca0004000000 */
[----:B------:R-:W-:-:S05]  /*2340*/  IMAD.MOV R12, RZ, RZ, -R12 ;  /* 0x000000ffff0c7224 */ /* 0x000fca00078e0a0c */
[----:B------:R-:W-:Y:S02]  /*2350*/  ISETP.GE.AND P0, PT, R12, RZ, PT ;  /* 0x000000ff0c00720c */ /* 0x000fe40003f06270 */
[----:B------:R-:W-:-:S04]  /*2360*/  IADD3 R12, PT, PT, R11, -0xfc, RZ ;  /* 0xffffff040b0c7810 */ /* 0x000fc80007ffe0ff */
[----:B------:R-:W-:-:S07]  /*2370*/  SHF.R.U32.HI R11, RZ, R12, R15 ;  /* 0x0000000cff0b7219 */ /* 0x000fce000001160f */
[----:B------:R-:W-:-:S05]  /*2380*/  @!P0 IADD3 R11, PT, PT, R11, 0x1, RZ ;  /* 0x000000010b0b8810 */ /* 0x000fca0007ffe0ff */
[----:B------:R-:W-:-:S05]  /*2390*/  @!P1 IMAD.SHL.U32 R11, R11, 0x2, RZ ;  /* 0x000000020b0b9824 */ /* 0x000fca00078e00ff */
[----:B------:R-:W-:Y:S01]  /*23a0*/  LOP3.LUT R11, R11, 0x80000000, R8, 0xf8, !PT ;  /* 0x800000000b0b7812 */ /* 0x000fe200078ef808 */
[----:B------:R-:W-:Y:S06]  /*23b0*/  BRA `(.L_x_34) ;  /* 0x0000000000047947 */ /* 0x000fec0003800000 */
.L_x_35:
[----:B------:R0:W1:Y:S02]  /*23c0*/  MUFU.RCP R11, R8 ;  /* 0x00000008000b7308 */ /* 0x0000640000001000 */
.L_x_34:
[----:B-1-3--:R-:W-:Y:S02]  /*23d0*/  MOV R23, R11 ;  /* 0x0000000b00177202 */ /* 0x00afe40000000f00 */
[----:B------:R-:W-:-:S04]  /*23e0*/  MOV R11, 0x0 ;  /* 0x00000000000b7802 */ /* 0x000fc80000000f00 */
[----:B0-2---:R-:W-:Y:S05]  /*23f0*/  RET.REL.NODEC R10 `(_Z10createNodePiPP4nodePfPS2_S_) ;  /* 0xffffffdc0a007950 */ /* 0x005fea0003c3ffff */
.L_x_36:
        /* <DEDUP_REMOVED lines=16> */
.L_x_37:


//--------------------- .nv.global.init           --------------------------
	.section	.nv.global.init,"aw",@progbits
	.align	4
.nv.global.init:
	.type		mrg32k3aM1SubSeq,@object
	.size		mrg32k3aM1SubSeq,(mrg32k3aM2SubSeq - mrg32k3aM1SubSeq)
mrg32k3aM1SubSeq:
        /*0000*/ 	.byte	0x0b, 0xcc, 0xee, 0x04, 0x73, 0x29, 0x8b, 0x6f, 0xf6, 0x53, 0x03, 0xf6, 0x23, 0xf6, 0xea, 0xda
        /* <DEDUP_REMOVED lines=125> */
	.type		mrg32k3aM2SubSeq,@object
	.size		mrg32k3aM2SubSeq,(mrg32k3aM1 - mrg32k3aM2SubSeq)
mrg32k3aM2SubSeq:
        /* <DEDUP_REMOVED lines=126> */
	.type		mrg32k3aM1,@object
	.size		mrg32k3aM1,(mrg32k3aM1Seq - mrg32k3aM1)
mrg32k3aM1:
        /* <DEDUP_REMOVED lines=144> */
	.type		mrg32k3aM1Seq,@object
	.size		mrg32k3aM1Seq,(mrg32k3aM2 - mrg32k3aM1Seq)
mrg32k3aM1Seq:
        /* <DEDUP_REMOVED lines=144> */
	.type		mrg32k3aM2,@object
	.size		mrg32k3aM2,(mrg32k3aM2Seq - mrg32k3aM2)
mrg32k3aM2:
        /* <DEDUP_REMOVED lines=144> */
	.type		mrg32k3aM2Seq,@object
	.size		mrg32k3aM2Seq,(precalc_xorwow_matrix - mrg32k3aM2Seq)
mrg32k3aM2Seq:
        /* <DEDUP_REMOVED lines=144> */
	.type		precalc_xorwow_matrix,@object
	.size		precalc_xorwow_matrix,(precalc_xorwow_offset_matrix - precalc_xorwow_matrix)
precalc_xorwow_matrix:
        /* <DEDUP_REMOVED lines=6400> */
	.type		precalc_xorwow_offset_matrix,@object
	.size		precalc_xorwow_offset_matrix,(.L_1 - precalc_xorwow_offset_matrix)
precalc_xorwow_offset_matrix:
        /* <DEDUP_REMOVED lines=6400> */
.L_1:


//--------------------- .nv.shared.reserved.0     --------------------------
	.section	.nv.shared.reserved.0,"aw",@nobits
	.weak		__nv_reservedSMEM_offset_0_alias
	.size		__nv_reservedSMEM_offset_0_alias, 0, 64
	.other		__nv_reservedSMEM_offset_0_alias,@"STO_CUDA_RESERVED_SHARED STV_DEFAULT"
__nv_reservedSMEM_offset_0_alias:
	.zero		0
	.zero		64


//--------------------- .nv.constant0._Z8backPropPPP4node --------------------------
	.section	.nv.constant0._Z8backPropPPP4node,"a",@progbits
	.sectionflags	@""
	.align	4
.nv.constant0._Z8backPropPPP4node:
	.zero		904


//--------------------- .nv.constant0._Z9updateValPPP4node --------------------------
	.section	.nv.constant0._Z9updateValPPP4node,"a",@progbits
	.sectionflags	@""
	.align	4
.nv.constant0._Z9updateValPPP4node:
	.zero		904


//--------------------- .nv.constant0._Z5inputPPP4nodePc --------------------------
	.section	.nv.constant0._Z5inputPPP4nodePc,"a",@progbits
	.sectionflags	@""
	.align	4
.nv.constant0._Z5inputPPP4nodePc:
	.zero		912


//--------------------- .nv.constant0._Z10createNodePiPP4nodePfPS2_S_ --------------------------
	.section	.nv.constant0._Z10createNodePiPP4nodePfPS2_S_,"a",@progbits
	.sectionflags	@""
	.align	4
.nv.constant0._Z10createNodePiPP4nodePfPS2_S_:
	.zero		936


//--------------------- SYMBOLS --------------------------

	.type		.nv.reservedSmem.offset0,@object
	.size		.nv.reservedSmem.offset0,0x4
